// auto-generated by cutlass_sweep.conv — config: {"arch": "sm_100", "cluster_m": 2, "cluster_n": 1, "conv_kind": "wgrad", "dtype": "fp16", "ndim": 3, "tile_k": 64, "tile_m": 64, "tile_n": 64}
#include "cutlass/cutlass.h"
#include "cute/tensor.hpp"
#include "cutlass/kernel_hardware_info.hpp"
#include "cutlass/conv/convolution.h"
#include "cutlass/conv/dispatch_policy.hpp"
#include "cutlass/conv/collective/collective_builder.hpp"
#include "cutlass/conv/kernel/conv_universal.hpp"
#include "cutlass/conv/device/conv_universal_adapter.hpp"
#include "cutlass/epilogue/collective/collective_builder.hpp"

using namespace cute;
using Elem = cutlass::half_t;
using Acc  = float;
using LayoutAB = cutlass::layout::TensorNDHWC;
using LayoutC  = cutlass::layout::TensorKCSRT;
constexpr auto ConvOp = cutlass::conv::Operator::kWgrad;
using TileShape    = Shape<_64, Shape<_64>, Shape<_64>>;
using ClusterShape = Shape<_2, _1, _1>;

using CollectiveEpilogue = typename cutlass::epilogue::collective::CollectiveBuilder<
    cutlass::arch::Sm100, cutlass::arch::OpClassTensorOp,
    TileShape, ClusterShape,
    cutlass::epilogue::collective::EpilogueTileAuto,
    Acc, Acc,
    Elem, LayoutC, 128 / cutlass::sizeof_bits<Elem>::value,
    Elem, LayoutC, 128 / cutlass::sizeof_bits<Elem>::value,
    cutlass::epilogue::collective::EpilogueScheduleAuto
  >::CollectiveOp;

using CollectiveMainloop = typename cutlass::conv::collective::CollectiveBuilder<
    cutlass::arch::Sm100, cutlass::arch::OpClassTensorOp, ConvOp,
    Elem, LayoutAB, 128 / cutlass::sizeof_bits<Elem>::value,
    Elem, LayoutAB, 128 / cutlass::sizeof_bits<Elem>::value,
    Acc,
    TileShape, ClusterShape,
    cutlass::conv::collective::StageCountAutoCarveout<
        static_cast<int>(sizeof(typename CollectiveEpilogue::SharedStorage))>,
    cutlass::conv::collective::KernelScheduleAuto
  >::CollectiveOp;

using ProblemShape = cutlass::conv::ConvProblemShape<
    ConvOp, CollectiveMainloop::DispatchPolicy::NumSpatialDimensions>;
using ConvKernel = cutlass::conv::kernel::ConvUniversal<
    ProblemShape, CollectiveMainloop, CollectiveEpilogue>;
using Conv = cutlass::conv::device::ConvUniversalAdapter<ConvKernel>;

auto* _anchor = &cutlass::device_kernel<ConvKernel>;


// ===== COMPILED SASS (sm_100a) =====

	.target	sm_100a

	.elftype	@"ET_EXEC"


//--------------------- .note.nv.tkinfo           --------------------------
	.section	.note.nv.tkinfo,"",@"SHT_NOTE"
	.sectionflags	@"SHF_NOTE_NV_TKINFO"
	.tkinfo
        /*0018*/ 	.word	0x00000002
        /*0030*/ 	.string	""
        /*0030*/ 	.string	"ptxas"
        /*0030*/ 	.string	"Cuda compilation tools, release 13.0, V13.0.88"
        /*0030*/ 	.string	"Build cuda_13.0.r13.0/compiler.36424714_0"
        /*0030*/ 	.string	"-arch sm_100a -m 64 "



//--------------------- .note.nv.cuinfo           --------------------------
	.section	.note.nv.cuinfo,"",@"SHT_NOTE"
	.sectionflags	@"SHF_NOTE_NV_CUINFO"
        /*0018*/ 	.short	0x0002
        /*001a*/ 	.short	0x0064
        /*001c*/ 	.short	0x0082
	.zero		2


//--------------------- .nv.info                  --------------------------
	.section	.nv.info,"",@"SHT_CUDA_INFO"
	.align	4


	//----- nvinfo : EIATTR_REGCOUNT
	.align		4
        /*0000*/ 	.byte	0x04, 0x2f
        /*0002*/ 	.short	(.L_19 - .L_18)
	.align		4
.L_18:
        /*0004*/ 	.word	index@(_ZN7cutlass13device_kernelINS_4conv6kernel13ConvUniversalINS1_16ConvProblemShapeILNS1_8OperatorE2ELi3EEENS1_10collective14CollectiveConvINS1_47MainloopSm100TmaUmmaWarpSpecializedImplicitGemmILS5_2ELi13ELi3ELi1ELi2EN4cute5tupleIJNSA_1CILi2EEENSC_ILi1EEESE_EEEEENSB_IJNSC_ILi64EEENSB_IJSH_EEESI_EEENS_6half_tESK_NSA_8TiledMMAINSA_8MMA_AtomIJNSA_20SM100_MMA_F16BF16_SSISK_SK_fLi64ELi64ELNSA_4UMMA5MajorE1ELSP_1ELNSO_7ScaleInE0ELSQ_0EEEEEENSA_6LayoutINSB_IJSE_SE_SE_EEENSB_IJNSC_ILi0EEESV_SV_EEEEENSB_IJNSA_10UnderscoreESY_SY_EEEEENS7_6detail27Sm100ImplicitGemmTileTraitsINSA_13SM90_TMA_LOADENSA_14ComposedLayoutINSA_7SwizzleILi3ELi4ELi3EEENSA_18smem_ptr_flag_bitsILi16EEENST_INSB_IJSH_NSC_ILi8EEEEEENSB_IJSE_SH_EEEEEEEvEENS12_INSA_30SM90_TMA_LOAD_IM2COL_MULTICASTES1D_vEEEENS_8epilogue10collective18CollectiveEpilogueINS1I_23Sm100TmaWarpSpecializedILi3ELi2ELi16ELb1ELb0EEEJSJ_NSB_IJNST_ISH_SE_EENST_INSC_ILi32EEESE_EEEEESK_NSB_IJlNSB_IJSE_lllEEESV_EEESK_S1S_NS1I_6fusion15FusionCallbacksIS1M_NS1T_17LinearCombinationISK_fSK_fLNS_15FloatRoundStyleE2EEESJ_S1Q_JEEENSA_5SM1004TMEM4LOAD26SM100_TMEM_LOAD_16dp256b4xES13_NS14_INS15_ILi2ELi4ELi3EEES18_NST_INSB_IJS19_S1O_EEENSB_IJS1O_SE_EEEEEEENSA_17SM75_U32x4_LDSM_NENSA_14SM90_TMA_STOREES27_NSA_17SM90_U32x4_STSM_NENSA_39AutoVectorizingCopyWithAssumedAlignmentILi128EEEEEEvvEEEEvNT_6ParamsE)
        /*0008*/ 	.word	0x0000005e


	//----- nvinfo : EIATTR_FRAME_SIZE
	.align		4
.L_19:
        /*000c*/ 	.byte	0x04, 0x11
        /*000e*/ 	.short	(.L_21 - .L_20)
	.align		4
.L_20:
        /*0010*/ 	.word	index@($__internal_2_$__cuda_sm10x_tcgen05_guardrail_trap_unallocated_columns_being_dealloced)
        /*0014*/ 	.word	0x00000008


	//----- nvinfo : EIATTR_FRAME_SIZE
	.align		4
.L_21:
        /*0018*/ 	.byte	0x04, 0x11
        /*001a*/ 	.short	(.L_23 - .L_22)
	.align		4
.L_22:
        /*001c*/ 	.word	index@($__internal_1_$__cuda_sm10x_tcgen05_guardrail_trap_phase_invalid_during_alloc)
        /*0020*/ 	.word	0x00000008


	//----- nvinfo : EIATTR_FRAME_SIZE
	.align		4
.L_23:
        /*0024*/ 	.byte	0x04, 0x11
        /*0026*/ 	.short	(.L_25 - .L_24)
	.align		4
.L_24:
        /*0028*/ 	.word	index@($__internal_0_$__cuda_sm10x_tcgen05_guardrail_trap_col_being_dealloced_not_returned_by_alloc)
        /*002c*/ 	.word	0x00000008


	//----- nvinfo : EIATTR_FRAME_SIZE
	.align		4
.L_25:
        /*0030*/ 	.byte	0x04, 0x11
        /*0032*/ 	.short	(.L_27 - .L_26)
	.align		4
.L_26:
        /*0034*/ 	.word	index@(_ZN7cutlass13device_kernelINS_4conv6kernel13ConvUniversalINS1_16ConvProblemShapeILNS1_8OperatorE2ELi3EEENS1_10collective14CollectiveConvINS1_47MainloopSm100TmaUmmaWarpSpecializedImplicitGemmILS5_2ELi13ELi3ELi1ELi2EN4cute5tupleIJNSA_1CILi2EEENSC_ILi1EEESE_EEEEENSB_IJNSC_ILi64EEENSB_IJSH_EEESI_EEENS_6half_tESK_NSA_8TiledMMAINSA_8MMA_AtomIJNSA_20SM100_MMA_F16BF16_SSISK_SK_fLi64ELi64ELNSA_4UMMA5MajorE1ELSP_1ELNSO_7ScaleInE0ELSQ_0EEEEEENSA_6LayoutINSB_IJSE_SE_SE_EEENSB_IJNSC_ILi0EEESV_SV_EEEEENSB_IJNSA_10UnderscoreESY_SY_EEEEENS7_6detail27Sm100ImplicitGemmTileTraitsINSA_13SM90_TMA_LOADENSA_14ComposedLayoutINSA_7SwizzleILi3ELi4ELi3EEENSA_18smem_ptr_flag_bitsILi16EEENST_INSB_IJSH_NSC_ILi8EEEEEENSB_IJSE_SH_EEEEEEEvEENS12_INSA_30SM90_TMA_LOAD_IM2COL_MULTICASTES1D_vEEEENS_8epilogue10collective18CollectiveEpilogueINS1I_23Sm100TmaWarpSpecializedILi3ELi2ELi16ELb1ELb0EEEJSJ_NSB_IJNST_ISH_SE_EENST_INSC_ILi32EEESE_EEEEESK_NSB_IJlNSB_IJSE_lllEEESV_EEESK_S1S_NS1I_6fusion15FusionCallbacksIS1M_NS1T_17LinearCombinationISK_fSK_fLNS_15FloatRoundStyleE2EEESJ_S1Q_JEEENSA_5SM1004TMEM4LOAD26SM100_TMEM_LOAD_16dp256b4xES13_NS14_INS15_ILi2ELi4ELi3EEES18_NST_INSB_IJS19_S1O_EEENSB_IJS1O_SE_EEEEEEENSA_17SM75_U32x4_LDSM_NENSA_14SM90_TMA_STOREES27_NSA_17SM90_U32x4_STSM_NENSA_39AutoVectorizingCopyWithAssumedAlignmentILi128EEEEEEvvEEEEvNT_6ParamsE)
        /*0038*/ 	.word	0x00000008


	//----- nvinfo : EIATTR_MIN_STACK_SIZE
	.align		4
.L_27:
        /*003c*/ 	.byte	0x04, 0x12
        /*003e*/ 	.short	(.L_29 - .L_28)
	.align		4
.L_28:
        /*0040*/ 	.word	index@(_ZN7cutlass13device_kernelINS_4conv6kernel13ConvUniversalINS1_16ConvProblemShapeILNS1_8OperatorE2ELi3EEENS1_10collective14CollectiveConvINS1_47MainloopSm100TmaUmmaWarpSpecializedImplicitGemmILS5_2ELi13ELi3ELi1ELi2EN4cute5tupleIJNSA_1CILi2EEENSC_ILi1EEESE_EEEEENSB_IJNSC_ILi64EEENSB_IJSH_EEESI_EEENS_6half_tESK_NSA_8TiledMMAINSA_8MMA_AtomIJNSA_20SM100_MMA_F16BF16_SSISK_SK_fLi64ELi64ELNSA_4UMMA5MajorE1ELSP_1ELNSO_7ScaleInE0ELSQ_0EEEEEENSA_6LayoutINSB_IJSE_SE_SE_EEENSB_IJNSC_ILi0EEESV_SV_EEEEENSB_IJNSA_10UnderscoreESY_SY_EEEEENS7_6detail27Sm100ImplicitGemmTileTraitsINSA_13SM90_TMA_LOADENSA_14ComposedLayoutINSA_7SwizzleILi3ELi4ELi3EEENSA_18smem_ptr_flag_bitsILi16EEENST_INSB_IJSH_NSC_ILi8EEEEEENSB_IJSE_SH_EEEEEEEvEENS12_INSA_30SM90_TMA_LOAD_IM2COL_MULTICASTES1D_vEEEENS_8epilogue10collective18CollectiveEpilogueINS1I_23Sm100TmaWarpSpecializedILi3ELi2ELi16ELb1ELb0EEEJSJ_NSB_IJNST_ISH_SE_EENST_INSC_ILi32EEESE_EEEEESK_NSB_IJlNSB_IJSE_lllEEESV_EEESK_S1S_NS1I_6fusion15FusionCallbacksIS1M_NS1T_17LinearCombinationISK_fSK_fLNS_15FloatRoundStyleE2EEESJ_S1Q_JEEENSA_5SM1004TMEM4LOAD26SM100_TMEM_LOAD_16dp256b4xES13_NS14_INS15_ILi2ELi4ELi3EEES18_NST_INSB_IJS19_S1O_EEENSB_IJS1O_SE_EEEEEEENSA_17SM75_U32x4_LDSM_NENSA_14SM90_TMA_STOREES27_NSA_17SM90_U32x4_STSM_NENSA_39AutoVectorizingCopyWithAssumedAlignmentILi128EEEEEEvvEEEEvNT_6ParamsE)
        /*0044*/ 	.word	0x00000008
.L_29:


//--------------------- .nv.compat                --------------------------
	.section	.nv.compat,"",@"SHT_CUDA_COMPAT_INFO"
	.align	4
        /*0000*/ 	.byte	0x02, 0x09, 0x01, 0x00, 0x02, 0x02, 0x02, 0x00, 0x02, 0x05, 0x05, 0x00, 0x03, 0x07, 0x01, 0x01
        /*0010*/ 	.byte	0x02, 0x03, 0x01, 0x00, 0x02, 0x06, 0x01, 0x00, 0x04, 0x0b, 0x08, 0x00, 0x09, 0x00, 0x00, 0x00
        /*0020*/ 	.byte	0x00, 0x00, 0x00, 0x00


//--------------------- .nv.info._ZN7cutlass13device_kernelINS_4conv6kernel13ConvUniversalINS1_16ConvProblemShapeILNS1_8OperatorE2ELi3EEENS1_10collective14CollectiveConvINS1_47MainloopSm100TmaUmmaWarpSpecializedImplicitGemmILS5_2ELi13ELi3ELi1ELi2EN4cute5tupleIJNSA_1CILi2EEENSC_ILi1EEESE_EEEEENSB_IJNSC_ILi64EEENSB_IJSH_EEESI_EEENS_6half_tESK_NSA_8TiledMMAINSA_8MMA_AtomIJNSA_20SM100_MMA_F16BF16_SSISK_SK_fLi64ELi64ELNSA_4UMMA5MajorE1ELSP_1ELNSO_7ScaleInE0ELSQ_0EEEEEENSA_6LayoutINSB_IJSE_SE_SE_EEENSB_IJNSC_ILi0EEESV_SV_EEEEENSB_IJNSA_10UnderscoreESY_SY_EEEEENS7_6detail27Sm100ImplicitGemmTileTraitsINSA_13SM90_TMA_LOADENSA_14ComposedLayoutINSA_7SwizzleILi3ELi4ELi3EEENSA_18smem_ptr_flag_bitsILi16EEENST_INSB_IJSH_NSC_ILi8EEEEEENSB_IJSE_SH_EEEEEEEvEENS12_INSA_30SM90_TMA_LOAD_IM2COL_MULTICASTES1D_vEEEENS_8epilogue10collective18CollectiveEpilogueINS1I_23Sm100TmaWarpSpecializedILi3ELi2ELi16ELb1ELb0EEEJSJ_NSB_IJNST_ISH_SE_EENST_INSC_ILi32EEESE_EEEEESK_NSB_IJlNSB_IJSE_lllEEESV_EEESK_S1S_NS1I_6fusion15FusionCallbacksIS1M_NS1T_17LinearCombinationISK_fSK_fLNS_15FloatRoundStyleE2EEESJ_S1Q_JEEENSA_5SM1004TMEM4LOAD26SM100_TMEM_LOAD_16dp256b4xES13_NS14_INS15_ILi2ELi4ELi3EEES18_NST_INSB_IJS19_S1O_EEENSB_IJS1O_SE_EEEEEEENSA_17SM75_U32x4_LDSM_NENSA_14SM90_TMA_STOREES27_NSA_17SM90_U32x4_STSM_NENSA_39AutoVectorizingCopyWithAssumedAlignmentILi128EEEEEEvvEEEEvNT_6ParamsE --------------------------
	.section	.nv.info._ZN7cutlass13device_kernelINS_4conv6kernel13ConvUniversalINS1_16ConvProblemShapeILNS1_8OperatorE2ELi3EEENS1_10collective14CollectiveConvINS1_47MainloopSm100TmaUmmaWarpSpecializedImplicitGemmILS5_2ELi13ELi3ELi1ELi2EN4cute5tupleIJNSA_1CILi2EEENSC_ILi1EEESE_EEEEENSB_IJNSC_ILi64EEENSB_IJSH_EEESI_EEENS_6half_tESK_NSA_8TiledMMAINSA_8MMA_AtomIJNSA_20SM100_MMA_F16BF16_SSISK_SK_fLi64ELi64ELNSA_4UMMA5MajorE1ELSP_1ELNSO_7ScaleInE0ELSQ_0EEEEEENSA_6LayoutINSB_IJSE_SE_SE_EEENSB_IJNSC_ILi0EEESV_SV_EEEEENSB_IJNSA_10UnderscoreESY_SY_EEEEENS7_6detail27Sm100ImplicitGemmTileTraitsINSA_13SM90_TMA_LOADENSA_14ComposedLayoutINSA_7SwizzleILi3ELi4ELi3EEENSA_18smem_ptr_flag_bitsILi16EEENST_INSB_IJSH_NSC_ILi8EEEEEENSB_IJSE_SH_EEEEEEEvEENS12_INSA_30SM90_TMA_LOAD_IM2COL_MULTICASTES1D_vEEEENS_8epilogue10collective18CollectiveEpilogueINS1I_23Sm100TmaWarpSpecializedILi3ELi2ELi16ELb1ELb0EEEJSJ_NSB_IJNST_ISH_SE_EENST_INSC_ILi32EEESE_EEEEESK_NSB_IJlNSB_IJSE_lllEEESV_EEESK_S1S_NS1I_6fusion15FusionCallbacksIS1M_NS1T_17LinearCombinationISK_fSK_fLNS_15FloatRoundStyleE2EEESJ_S1Q_JEEENSA_5SM1004TMEM4LOAD26SM100_TMEM_LOAD_16dp256b4xES13_NS14_INS15_ILi2ELi4ELi3EEES18_NST_INSB_IJS19_S1O_EEENSB_IJS1O_SE_EEEEEEENSA_17SM75_U32x4_LDSM_NENSA_14SM90_TMA_STOREES27_NSA_17SM90_U32x4_STSM_NENSA_39AutoVectorizingCopyWithAssumedAlignmentILi128EEEEEEvvEEEEvNT_6ParamsE,"",@"SHT_CUDA_INFO"
	.sectionflags	@""
	.align	4


	//----- nvinfo : EIATTR_CUDA_API_VERSION
	.align		4
        /*0000*/ 	.byte	0x04, 0x37
        /*0002*/ 	.short	(.L_31 - .L_30)
.L_30:
        /*0004*/ 	.word	0x00000082


	//----- nvinfo : EIATTR_KPARAM_INFO
	.align		4
.L_31:
        /*0008*/ 	.byte	0x04, 0x17
        /*000a*/ 	.short	(.L_33 - .L_32)
.L_32:
        /*000c*/ 	.word	0x00000000
        /*0010*/ 	.short	0x0000
        /*0012*/ 	.short	0x0000
        /*0014*/ 	.byte	0x00, 0xf0, 0x01, 0x24


	//----- nvinfo : EIATTR_AT_ENTRY_FRAGMENTS
	.align		4
.L_33:
        /*0018*/ 	.byte	0x04, 0x4f
        /*001a*/ 	.short	(.L_35 - .L_34)


	//   ....[0]....
.L_34:
        /*001c*/ 	.word	0x00000006


	//----- nvinfo : EIATTR_RESERVED_SMEM_USED
	.align		4
.L_35:
        /*0020*/ 	.byte	0x01, 0x41
	.zero		2


	//----- nvinfo : EIATTR_SPARSE_MMA_MASK
	.align		4
        /*0024*/ 	.byte	0x03, 0x50
        /*0026*/ 	.short	0x0000


	//----- nvinfo : EIATTR_TCGEN05_1CTA_USED
	.align		4
        /*0028*/ 	.byte	0x01, 0x51
	.zero		2


	//----- nvinfo : EIATTR_MAXREG_COUNT
	.align		4
        /*002c*/ 	.byte	0x03, 0x1b
        /*002e*/ 	.short	0x00ff


	//----- nvinfo : EIATTR_NUM_BARRIERS
	.align		4
        /*0030*/ 	.byte	0x02, 0x4c
        /*0032*/ 	.byte	0x07
	.zero		1


	//----- nvinfo : EIATTR_EXTERNS
	.align		4
        /*0034*/ 	.byte	0x04, 0x0f
        /*0036*/ 	.short	(.L_37 - .L_36)


	//   ....[0]....
	.align		4
.L_36:
        /*0038*/ 	.word	index@(__assertfail)


	//----- nvinfo : EIATTR_MERCURY_ISA_VERSION
	.align		4
.L_37:
        /*003c*/ 	.byte	0x03, 0x5f
        /*003e*/ 	.short	0x0101


	//----- nvinfo : EIATTR_INT_WARP_WIDE_INSTR_OFFSETS
	.align		4
        /*0040*/ 	.byte	0x04, 0x31
        /*0042*/ 	.short	(.L_39 - .L_38)


	//   ....[0]....
.L_38:
        /*0044*/ 	.word	0x000045d0


	//   ....[1]....
        /*0048*/ 	.word	0x000045f0


	//   ....[2]....
        /*004c*/ 	.word	0x00004620


	//   ....[3]....
        /*0050*/ 	.word	0x00005250


	//   ....[4]....
        /*0054*/ 	.word	0x00005510


	//   ....[5]....
        /*0058*/ 	.word	0x00005550


	//   ....[6]....
        /*005c*/ 	.word	0x000057e0


	//   ....[7]....
        /*0060*/ 	.word	0x000057f0


	//   ....[8]....
        /*0064*/ 	.word	0x000067f0


	//----- nvinfo : EIATTR_COOP_GROUP_MASK_REGIDS
	.align		4
.L_39:
        /*0068*/ 	.byte	0x04, 0x29
        /*006a*/ 	.short	(.L_41 - .L_40)


	//   ....[0]....
.L_40:
        /*006c*/ 	.word	0xffffffff


	//   ....[1]....
        /*0070*/ 	.word	0xffffffff


	//   ....[2]....
        /*0074*/ 	.word	0xffffffff


	//   ....[3]....
        /*0078*/ 	.word	0xffffffff


	//   ....[4]....
        /*007c*/ 	.word	0xffffffff


	//   ....[5]....
        /*0080*/ 	.word	0xffffffff


	//   ....[6]....
        /*0084*/ 	.word	0xffffffff


	//   ....[7]....
        /*0088*/ 	.word	0xffffffff


	//   ....[8]....
        /*008c*/ 	.word	0xffffffff


	//   ....[9]....
        /*0090*/ 	.word	0xffffffff


	//   ....[10]....
        /*0094*/ 	.word	0xffffffff


	//   ....[11]....
        /*0098*/ 	.word	0xffffffff


	//   ....[12]....
        /*009c*/ 	.word	0xffffffff


	//----- nvinfo : EIATTR_COOP_GROUP_INSTR_OFFSETS
	.align		4
.L_41:
        /*00a0*/ 	.byte	0x04, 0x28
        /*00a2*/ 	.short	(.L_43 - .L_42)


	//   ....[0]....
.L_42:
        /*00a4*/ 	.word	0x000000a0


	//   ....[1]....
        /*00a8*/ 	.word	0x000004e0


	//   ....[2]....
        /*00ac*/ 	.word	0x000007c0


	//   ....[3]....
        /*00b0*/ 	.word	0x00000940


	//   ....[4]....
        /*00b4*/ 	.word	0x00000a40


	//   ....[5]....
        /*00b8*/ 	.word	0x00000b90


	//   ....[6]....
        /*00bc*/ 	.word	0x00000d90


	//   ....[7]....
        /*00c0*/ 	.word	0x00002940


	//   ....[8]....
        /*00c4*/ 	.word	0x00003920


	//   ....[9]....
        /*00c8*/ 	.word	0x00003b30


	//   ....[10]....
        /*00cc*/ 	.word	0x00003b60


	//   ....[11]....
        /*00d0*/ 	.word	0x000044b0


	//   ....[12]....
        /*00d4*/ 	.word	0x000046f0


	//----- nvinfo : EIATTR_VRC_CTA_INIT_COUNT
	.align		4
.L_43:
        /*00d8*/ 	.byte	0x02, 0x4a
        /*00da*/ 	.byte	0x80
	.zero		1


	//----- nvinfo : EIATTR_SYSCALL_OFFSETS
	.align		4
        /*00dc*/ 	.byte	0x04, 0x46
        /*00de*/ 	.short	(.L_45 - .L_44)


	//   ....[0]....
.L_44:
        /*00e0*/ 	.word	0x00006aa0


	//   ....[1]....
        /*00e4*/ 	.word	0x00006b90


	//   ....[2]....
        /*00e8*/ 	.word	0x000072e0


	//   ....[3]....
        /*00ec*/ 	.word	0x00007c20


	//----- nvinfo : EIATTR_MBARRIER_INSTR_OFFSETS
	.align		4
.L_45:
        /*00f0*/ 	.byte	0x04, 0x39
        /*00f2*/ 	.short	(.L_47 - .L_46)


	//   ....[0]....
.L_46:
        /*00f4*/ 	.word	0x00000600
        /*00f8*/ 	.word	0x000000ff
        /*00fc*/ 	.word	0x00000000
        /*0100*/ 	.short	0x0100
        /*0102*/ 	.byte	0x07
	.zero		1


	//   ....[1]....
        /*0104*/ 	.word	0x00000610
        /*0108*/ 	.word	0x000000ff
        /*010c*/ 	.word	0x00000068
        /*0110*/ 	.short	0x0100
        /*0112*/ 	.byte	0x07
	.zero		1


	//   ....[2]....
        /*0114*/ 	.word	0x00000620
        /*0118*/ 	.word	0x000000ff
        /*011c*/ 	.word	0x00000008
        /*0120*/ 	.short	0x0100
        /*0122*/ 	.byte	0x07
	.zero		1


	//   ....[3]....
        /*0124*/ 	.word	0x00000630
        /*0128*/ 	.word	0x000000ff
        /*012c*/ 	.word	0x00000070
        /*0130*/ 	.short	0x0100
        /*0132*/ 	.byte	0x07
	.zero		1


	//   ....[4]....
        /*0134*/ 	.word	0x00000640
        /*0138*/ 	.word	0x000000ff
        /*013c*/ 	.word	0x00000010
        /*0140*/ 	.short	0x0100
        /*0142*/ 	.byte	0x07
	.zero		1


	//   ....[5]....
        /*0144*/ 	.word	0x00000650
        /*0148*/ 	.word	0x000000ff
        /*014c*/ 	.word	0x00000078
        /*0150*/ 	.short	0x0100
        /*0152*/ 	.byte	0x07
	.zero		1


	//   ....[6]....
        /*0154*/ 	.word	0x00000660
        /*0158*/ 	.word	0x000000ff
        /*015c*/ 	.word	0x00000018
        /*0160*/ 	.short	0x0100
        /*0162*/ 	.byte	0x07
	.zero		1


	//   ....[7]....
        /*0164*/ 	.word	0x00000670
        /*0168*/ 	.word	0x000000ff
        /*016c*/ 	.word	0x00000080
        /*0170*/ 	.short	0x0100
        /*0172*/ 	.byte	0x07
	.zero		1


	//   ....[8]....
        /*0174*/ 	.word	0x00000680
        /*0178*/ 	.word	0x000000ff
        /*017c*/ 	.word	0x00000020
        /*0180*/ 	.short	0x0100
        /*0182*/ 	.byte	0x07
	.zero		1


	//   ....[9]....
        /*0184*/ 	.word	0x00000690
        /*0188*/ 	.word	0x000000ff
        /*018c*/ 	.word	0x00000088
        /*0190*/ 	.short	0x0100
        /*0192*/ 	.byte	0x07
	.zero		1


	//   ....[10]....
        /*0194*/ 	.word	0x000006a0
        /*0198*/ 	.word	0x000000ff
        /*019c*/ 	.word	0x00000028
        /*01a0*/ 	.short	0x0100
        /*01a2*/ 	.byte	0x07
	.zero		1


	//   ....[11]....
        /*01a4*/ 	.word	0x000006b0
        /*01a8*/ 	.word	0x000000ff
        /*01ac*/ 	.word	0x00000090
        /*01b0*/ 	.short	0x0100
        /*01b2*/ 	.byte	0x07
	.zero		1


	//   ....[12]....
        /*01b4*/ 	.word	0x000006c0
        /*01b8*/ 	.word	0x000000ff
        /*01bc*/ 	.word	0x00000030
        /*01c0*/ 	.short	0x0100
        /*01c2*/ 	.byte	0x07
	.zero		1


	//   ....[13]....
        /*01c4*/ 	.word	0x000006d0
        /*01c8*/ 	.word	0x000000ff
        /*01cc*/ 	.word	0x00000098
        /*01d0*/ 	.short	0x0100
        /*01d2*/ 	.byte	0x07
	.zero		1


	//   ....[14]....
        /*01d4*/ 	.word	0x000006e0
        /*01d8*/ 	.word	0x000000ff
        /*01dc*/ 	.word	0x00000038
        /*01e0*/ 	.short	0x0100
        /*01e2*/ 	.byte	0x07
	.zero		1


	//   ....[15]....
        /*01e4*/ 	.word	0x000006f0
        /*01e8*/ 	.word	0x000000ff
        /*01ec*/ 	.word	0x000000a0
        /*01f0*/ 	.short	0x0100
        /*01f2*/ 	.byte	0x07
	.zero		1


	//   ....[16]....
        /*01f4*/ 	.word	0x00000700
        /*01f8*/ 	.word	0x000000ff
        /*01fc*/ 	.word	0x00000040
        /*0200*/ 	.short	0x0100
        /*0202*/ 	.byte	0x07
	.zero		1


	//   ....[17]....
        /*0204*/ 	.word	0x00000710
        /*0208*/ 	.word	0x000000ff
        /*020c*/ 	.word	0x000000a8
        /*0210*/ 	.short	0x0100
        /*0212*/ 	.byte	0x07
	.zero		1


	//   ....[18]....
        /*0214*/ 	.word	0x00000720
        /*0218*/ 	.word	0x000000ff
        /*021c*/ 	.word	0x00000048
        /*0220*/ 	.short	0x0100
        /*0222*/ 	.byte	0x07
	.zero		1


	//   ....[19]....
        /*0224*/ 	.word	0x00000730
        /*0228*/ 	.word	0x000000ff
        /*022c*/ 	.word	0x000000b0
        /*0230*/ 	.short	0x0100
        /*0232*/ 	.byte	0x07
	.zero		1


	//   ....[20]....
        /*0234*/ 	.word	0x00000740
        /*0238*/ 	.word	0x000000ff
        /*023c*/ 	.word	0x00000050
        /*0240*/ 	.short	0x0100
        /*0242*/ 	.byte	0x07
	.zero		1


	//   ....[21]....
        /*0244*/ 	.word	0x00000750
        /*0248*/ 	.word	0x000000ff
        /*024c*/ 	.word	0x000000b8
        /*0250*/ 	.short	0x0100
        /*0252*/ 	.byte	0x07
	.zero		1


	//   ....[22]....
        /*0254*/ 	.word	0x00000760
        /*0258*/ 	.word	0x000000ff
        /*025c*/ 	.word	0x00000058
        /*0260*/ 	.short	0x0100
        /*0262*/ 	.byte	0x07
	.zero		1


	//   ....[23]....
        /*0264*/ 	.word	0x00000770
        /*0268*/ 	.word	0x000000ff
        /*026c*/ 	.word	0x000000c0
        /*0270*/ 	.short	0x0100
        /*0272*/ 	.byte	0x07
	.zero		1


	//   ....[24]....
        /*0274*/ 	.word	0x00000780
        /*0278*/ 	.word	0x000000ff
        /*027c*/ 	.word	0x00000060
        /*0280*/ 	.short	0x0100
        /*0282*/ 	.byte	0x07
	.zero		1


	//   ....[25]....
        /*0284*/ 	.word	0x00000790
        /*0288*/ 	.word	0x000000ff
        /*028c*/ 	.word	0x000000c8
        /*0290*/ 	.short	0x0100
        /*0292*/ 	.byte	0x07
	.zero		1


	//   ....[26]....
        /*0294*/ 	.word	0x000008d0
        /*0298*/ 	.word	0x000000ff
        /*029c*/ 	.word	0x000000d0
        /*02a0*/ 	.short	0x0100
        /*02a2*/ 	.byte	0x07
	.zero		1


	//   ....[27]....
        /*02a4*/ 	.word	0x000008e0
        /*02a8*/ 	.word	0x000000ff
        /*02ac*/ 	.word	0x000000e8
        /*02b0*/ 	.short	0x0100
        /*02b2*/ 	.byte	0x07
	.zero		1


	//   ....[28]....
        /*02b4*/ 	.word	0x000008f0
        /*02b8*/ 	.word	0x000000ff
        /*02bc*/ 	.word	0x000000d8
        /*02c0*/ 	.short	0x0100
        /*02c2*/ 	.byte	0x07
	.zero		1


	//   ....[29]....
        /*02c4*/ 	.word	0x00000900
        /*02c8*/ 	.word	0x000000ff
        /*02cc*/ 	.word	0x000000f0
        /*02d0*/ 	.short	0x0100
        /*02d2*/ 	.byte	0x07
	.zero		1


	//   ....[30]....
        /*02d4*/ 	.word	0x00000910
        /*02d8*/ 	.word	0x000000ff
        /*02dc*/ 	.word	0x000000e0
        /*02e0*/ 	.short	0x0100
        /*02e2*/ 	.byte	0x07
	.zero		1


	//   ....[31]....
        /*02e4*/ 	.word	0x00000920
        /*02e8*/ 	.word	0x000000ff
        /*02ec*/ 	.word	0x000000f8
        /*02f0*/ 	.short	0x0100
        /*02f2*/ 	.byte	0x07
	.zero		1


	//   ....[32]....
        /*02f4*/ 	.word	0x00000a10
        /*02f8*/ 	.word	0x000000ff
        /*02fc*/ 	.word	0x00000100
        /*0300*/ 	.short	0x0100
        /*0302*/ 	.byte	0x06
	.zero		1


	//   ....[33]....
        /*0304*/ 	.word	0x00000a20
        /*0308*/ 	.word	0x000000ff
        /*030c*/ 	.word	0x00000108
        /*0310*/ 	.short	0x0100
        /*0312*/ 	.byte	0x06
	.zero		1


	//   ....[34]....
        /*0314*/ 	.word	0x00000b60
        /*0318*/ 	.word	0x000000ff
        /*031c*/ 	.word	0x00000110
        /*0320*/ 	.short	0x0100
        /*0322*/ 	.byte	0x06
	.zero		1


	//   ....[35]....
        /*0324*/ 	.word	0x00000b70
        /*0328*/ 	.word	0x000000ff
        /*032c*/ 	.word	0x00000118
        /*0330*/ 	.short	0x0100
        /*0332*/ 	.byte	0x06
	.zero		1


	//   ....[36]....
        /*0334*/ 	.word	0x00000ca0
        /*0338*/ 	.word	0x000000ff
        /*033c*/ 	.word	0x00000120
        /*0340*/ 	.short	0x0100
        /*0342*/ 	.byte	0x07
	.zero		1


	//   ....[37]....
        /*0344*/ 	.word	0x00000cb0
        /*0348*/ 	.word	0x000000ff
        /*034c*/ 	.word	0x00000130
        /*0350*/ 	.short	0x0100
        /*0352*/ 	.byte	0x07
	.zero		1


	//   ....[38]....
        /*0354*/ 	.word	0x00000cc0
        /*0358*/ 	.word	0x000000ff
        /*035c*/ 	.word	0x00000128
        /*0360*/ 	.short	0x0100
        /*0362*/ 	.byte	0x07
	.zero		1


	//   ....[39]....
        /*0364*/ 	.word	0x00000cd0
        /*0368*/ 	.word	0x000000ff
        /*036c*/ 	.word	0x00000138
        /*0370*/ 	.short	0x0100
        /*0372*/ 	.byte	0x07
	.zero		1


	//   ....[40]....
        /*0374*/ 	.word	0x00001ad0
        /*0378*/ 	.word	0x000000ff
        /*037c*/ 	.word	0x00000068
        /*0380*/ 	.short	0x010a
        /*0382*/ 	.byte	0x04
	.zero		1


	//   ....[41]....
        /*0384*/ 	.word	0x00001e50
        /*0388*/ 	.word	0x000000ff
        /*038c*/ 	.word	0x00000068
        /*0390*/ 	.short	0x010a
        /*0392*/ 	.byte	0x25
	.zero		1


	//   ....[42]....
        /*0394*/ 	.word	0x00001ff0
        /*0398*/ 	.word	0x000000ff
        /*039c*/ 	.word	0x00000068
        /*03a0*/ 	.short	0x010a
        /*03a2*/ 	.byte	0x11
	.zero		1


	//   ....[43]....
        /*03a4*/ 	.word	0x000022e0
        /*03a8*/ 	.word	0x000000ff
        /*03ac*/ 	.word	0x00000108
        /*03b0*/ 	.short	0x0101
        /*03b2*/ 	.byte	0x2d
	.zero		1


	//   ....[44]....
        /*03b4*/ 	.word	0x00002300
        /*03b8*/ 	.word	0x000000ff
        /*03bc*/ 	.word	0x00000068
        /*03c0*/ 	.short	0x010a
        /*03c2*/ 	.byte	0x04
	.zero		1


	//   ....[45]....
        /*03c4*/ 	.word	0x000024b0
        /*03c8*/ 	.word	0x000000ff
        /*03cc*/ 	.word	0x00000068
        /*03d0*/ 	.short	0x010a
        /*03d2*/ 	.byte	0x29
	.zero		1


	//   ....[46]....
        /*03d4*/ 	.word	0x00002650
        /*03d8*/ 	.word	0x000000ff
        /*03dc*/ 	.word	0x00000068
        /*03e0*/ 	.short	0x010a
        /*03e2*/ 	.byte	0x09
	.zero		1


	//   ....[47]....
        /*03e4*/ 	.word	0x00002950
        /*03e8*/ 	.word	0x000000ff
        /*03ec*/ 	.word	0x00000110
        /*03f0*/ 	.short	0x010a
        /*03f2*/ 	.byte	0x2d
	.zero		1


	//   ....[48]....
        /*03f4*/ 	.word	0x00002a10
        /*03f8*/ 	.word	0x000000ff
        /*03fc*/ 	.word	0x00000000
        /*0400*/ 	.short	0x0101
        /*0402*/ 	.byte	0x04
	.zero		1


	//   ....[49]....
        /*0404*/ 	.word	0x00002ef0
        /*0408*/ 	.word	0x000000ff
        /*040c*/ 	.word	0x00000000
        /*0410*/ 	.short	0x010a
        /*0412*/ 	.byte	0x04
	.zero		1


	//   ....[50]....
        /*0414*/ 	.word	0x00002f80
        /*0418*/ 	.word	0x000000ff
        /*041c*/ 	.word	0x00000000
        /*0420*/ 	.short	0x010a
        /*0422*/ 	.byte	0x04
	.zero		1


	//   ....[51]....
        /*0424*/ 	.word	0x00003010
        /*0428*/ 	.word	0x000000ff
        /*042c*/ 	.word	0x00000000
        /*0430*/ 	.short	0x010a
        /*0432*/ 	.byte	0x04
	.zero		1


	//   ....[52]....
        /*0434*/ 	.word	0x000030a0
        /*0438*/ 	.word	0x000000ff
        /*043c*/ 	.word	0x00000000
        /*0440*/ 	.short	0x010a
        /*0442*/ 	.byte	0x04
	.zero		1


	//   ....[53]....
        /*0444*/ 	.word	0x00003130
        /*0448*/ 	.word	0x000000ff
        /*044c*/ 	.word	0x00000000
        /*0450*/ 	.short	0x010a
        /*0452*/ 	.byte	0x04
	.zero		1


	//   ....[54]....
        /*0454*/ 	.word	0x000031c0
        /*0458*/ 	.word	0x000000ff
        /*045c*/ 	.word	0x00000000
        /*0460*/ 	.short	0x010a
        /*0462*/ 	.byte	0x04
	.zero		1


	//   ....[55]....
        /*0464*/ 	.word	0x00003250
        /*0468*/ 	.word	0x000000ff
        /*046c*/ 	.word	0x00000000
        /*0470*/ 	.short	0x010a
        /*0472*/ 	.byte	0x04
	.zero		1


	//   ....[56]....
        /*0474*/ 	.word	0x000032e0
        /*0478*/ 	.word	0x000000ff
        /*047c*/ 	.word	0x00000000
        /*0480*/ 	.short	0x010a
        /*0482*/ 	.byte	0x04
	.zero		1


	//   ....[57]....
        /*0484*/ 	.word	0x00003370
        /*0488*/ 	.word	0x000000ff
        /*048c*/ 	.word	0x00000000
        /*0490*/ 	.short	0x010a
        /*0492*/ 	.byte	0x04
	.zero		1


	//   ....[58]....
        /*0494*/ 	.word	0x00003400
        /*0498*/ 	.word	0x000000ff
        /*049c*/ 	.word	0x00000000
        /*04a0*/ 	.short	0x010a
        /*04a2*/ 	.byte	0x04
	.zero		1


	//   ....[59]....
        /*04a4*/ 	.word	0x00003490
        /*04a8*/ 	.word	0x000000ff
        /*04ac*/ 	.word	0x00000000
        /*04b0*/ 	.short	0x010a
        /*04b2*/ 	.byte	0x04
	.zero		1


	//   ....[60]....
        /*04b4*/ 	.word	0x00003520
        /*04b8*/ 	.word	0x000000ff
        /*04bc*/ 	.word	0x00000000
        /*04c0*/ 	.short	0x010a
        /*04c2*/ 	.byte	0x04
	.zero		1


	//   ....[61]....
        /*04c4*/ 	.word	0x000035c0
        /*04c8*/ 	.word	0x00000000
        /*04cc*/ 	.word	0x00000000
        /*04d0*/ 	.short	0x010a
        /*04d2*/ 	.byte	0xff
	.zero		1


	//   ....[62]....
        /*04d4*/ 	.word	0x000036f0
        /*04d8*/ 	.word	0x000000ff
        /*04dc*/ 	.word	0x00000118
        /*04e0*/ 	.short	0x010a
        /*04e2*/ 	.byte	0x2e
	.zero		1


	//   ....[63]....
        /*04e4*/ 	.word	0x00003790
        /*04e8*/ 	.word	0x000000ff
        /*04ec*/ 	.word	0x00000110
        /*04f0*/ 	.short	0x010a
        /*04f2*/ 	.byte	0x2e
	.zero		1


	//   ....[64]....
        /*04f4*/ 	.word	0x00003830
        /*04f8*/ 	.word	0x000000ff
        /*04fc*/ 	.word	0x00000000
        /*0500*/ 	.short	0x0101
        /*0502*/ 	.byte	0x06
	.zero		1


	//   ....[65]....
        /*0504*/ 	.word	0x00003870
        /*0508*/ 	.word	0x000000ff
        /*050c*/ 	.word	0x00000118
        /*0510*/ 	.short	0x0106
        /*0512*/ 	.byte	0x2e
	.zero		1


	//   ....[66]....
        /*0514*/ 	.word	0x000038b0
        /*0518*/ 	.word	0x00000000
        /*051c*/ 	.word	0x00000118
        /*0520*/ 	.short	0x010a
        /*0522*/ 	.byte	0xff
	.zero		1


	//   ....[67]....
        /*0524*/ 	.word	0x00003e00
        /*0528*/ 	.word	0x000000ff
        /*052c*/ 	.word	0x00000110
        /*0530*/ 	.short	0x010a
        /*0532*/ 	.byte	0x07
	.zero		1


	//   ....[68]....
        /*0534*/ 	.word	0x00003eb0
        /*0538*/ 	.word	0x000000ff
        /*053c*/ 	.word	0x00000000
        /*0540*/ 	.short	0x0101
        /*0542*/ 	.byte	0x05
	.zero		1


	//   ....[69]....
        /*0544*/ 	.word	0x00003ec0
        /*0548*/ 	.word	0x000000ff
        /*054c*/ 	.word	0x00000130
        /*0550*/ 	.short	0x010a
        /*0552*/ 	.byte	0x09
	.zero		1


	//   ....[70]....
        /*0554*/ 	.word	0x00003f40
        /*0558*/ 	.word	0x000000ff
        /*055c*/ 	.word	0x00000000
        /*0560*/ 	.short	0x010a
        /*0562*/ 	.byte	0x04
	.zero		1


	//   ....[71]....
        /*0564*/ 	.word	0x00003fe0
        /*0568*/ 	.word	0x000000ff
        /*056c*/ 	.word	0x00000000
        /*0570*/ 	.short	0x010a
        /*0572*/ 	.byte	0x08
	.zero		1


	//   ....[72]....
        /*0574*/ 	.word	0x00004110
        /*0578*/ 	.word	0x000000ff
        /*057c*/ 	.word	0x00000000
        /*0580*/ 	.short	0x010a
        /*0582*/ 	.byte	0x04
	.zero		1


	//   ....[73]....
        /*0584*/ 	.word	0x00004400
        /*0588*/ 	.word	0x000000ff
        /*058c*/ 	.word	0x00000000
        /*0590*/ 	.short	0x010a
        /*0592*/ 	.byte	0x05
	.zero		1


	//   ....[74]....
        /*0594*/ 	.word	0x00004490
        /*0598*/ 	.word	0x000000ff
        /*059c*/ 	.word	0x00000000
        /*05a0*/ 	.short	0x010a
        /*05a2*/ 	.byte	0x06
	.zero		1


	//   ....[75]....
        /*05a4*/ 	.word	0x000049b0
        /*05a8*/ 	.word	0x000000ff
        /*05ac*/ 	.word	0x00000110
        /*05b0*/ 	.short	0x010a
        /*05b2*/ 	.byte	0x11
	.zero		1


	//   ....[76]....
        /*05b4*/ 	.word	0x00004e20
        /*05b8*/ 	.word	0x000000ff
        /*05bc*/ 	.word	0x00000000
        /*05c0*/ 	.short	0x0101
        /*05c2*/ 	.byte	0x10
	.zero		1


	//   ....[77]....
        /*05c4*/ 	.word	0x00005150
        /*05c8*/ 	.word	0x000000ff
        /*05cc*/ 	.word	0x00000108
        /*05d0*/ 	.short	0x010a
        /*05d2*/ 	.byte	0x11
	.zero		1


	//   ....[78]....
        /*05d4*/ 	.word	0x000054b0
        /*05d8*/ 	.word	0x000000ff
        /*05dc*/ 	.word	0x000000e8
        /*05e0*/ 	.short	0x010a
        /*05e2*/ 	.byte	0x16
	.zero		1


	//   ....[79]....
        /*05e4*/ 	.word	0x00005690
        /*05e8*/ 	.word	0x000000ff
        /*05ec*/ 	.word	0x000000d0
        /*05f0*/ 	.short	0x010b
        /*05f2*/ 	.byte	0x16
	.zero		1


	//   ....[80]....
        /*05f4*/ 	.word	0x00005720
        /*05f8*/ 	.word	0x000000ff
        /*05fc*/ 	.word	0x00000000
        /*0600*/ 	.short	0x0101
        /*0602*/ 	.byte	0x17
	.zero		1


	//   ....[81]....
        /*0604*/ 	.word	0x00005760
        /*0608*/ 	.word	0x000000ff
        /*060c*/ 	.word	0x000000e8
        /*0610*/ 	.short	0x010a
        /*0612*/ 	.byte	0x14
	.zero		1


	//   ....[82]....
        /*0614*/ 	.word	0x00005940
        /*0618*/ 	.word	0x000000ff
        /*061c*/ 	.word	0x000000d0
        /*0620*/ 	.short	0x010b
        /*0622*/ 	.byte	0x14
	.zero		1


	//   ....[83]....
        /*0624*/ 	.word	0x00005980
        /*0628*/ 	.word	0x000000ff
        /*062c*/ 	.word	0x00000000
        /*0630*/ 	.short	0x0101
        /*0632*/ 	.byte	0x13
	.zero		1


	//   ....[84]....
        /*0634*/ 	.word	0x00005a00
        /*0638*/ 	.word	0x000000ff
        /*063c*/ 	.word	0x00000000
        /*0640*/ 	.short	0x010a
        /*0642*/ 	.byte	0x04
	.zero		1


	//   ....[85]....
        /*0644*/ 	.word	0x00005a90
        /*0648*/ 	.word	0x000000ff
        /*064c*/ 	.word	0x00000000
        /*0650*/ 	.short	0x010a
        /*0652*/ 	.byte	0x04
	.zero		1


	//   ....[86]....
        /*0654*/ 	.word	0x00005b30
        /*0658*/ 	.word	0x00000000
        /*065c*/ 	.word	0x00000000
        /*0660*/ 	.short	0x010a
        /*0662*/ 	.byte	0xff
	.zero		1


	//   ....[87]....
        /*0664*/ 	.word	0x00005ee0
        /*0668*/ 	.word	0x000000ff
        /*066c*/ 	.word	0x00000110
        /*0670*/ 	.short	0x010a
        /*0672*/ 	.byte	0x33
	.zero		1


	//   ....[88]....
        /*0674*/ 	.word	0x00005fd0
        /*0678*/ 	.word	0x000000ff
        /*067c*/ 	.word	0x00000000
        /*0680*/ 	.short	0x0101
        /*0682*/ 	.byte	0x04
	.zero		1


	//   ....[89]....
        /*0684*/ 	.word	0x00006f90
        /*0688*/ 	.word	0x00000000
        /*068c*/ 	.word	0x000000d0
        /*0690*/ 	.short	0x010a
        /*0692*/ 	.byte	0xff
	.zero		1


	//   ....[90]....
        /*0694*/ 	.word	0x00006fb0
        /*0698*/ 	.word	0x00000054
        /*069c*/ 	.word	0x00000120
        /*06a0*/ 	.short	0x010a
        /*06a2*/ 	.byte	0xff
	.zero		1


	//   ....[91]....
        /*06a4*/ 	.word	0x00007040
        /*06a8*/ 	.word	0x00000000
        /*06ac*/ 	.word	0x000000d0
        /*06b0*/ 	.short	0x010a
        /*06b2*/ 	.byte	0xff
	.zero		1


	//   ....[92]....
        /*06b4*/ 	.word	0x000071c0
        /*06b8*/ 	.word	0x00000054
        /*06bc*/ 	.word	0x00000120
        /*06c0*/ 	.short	0x010a
        /*06c2*/ 	.byte	0xff
	.zero		1


	//   ....[93]....
        /*06c4*/ 	.word	0x000079a0
        /*06c8*/ 	.word	0x00000000
        /*06cc*/ 	.word	0x00000000
        /*06d0*/ 	.short	0x0101
        /*06d2*/ 	.byte	0xff
	.zero		1


	//   ....[94]....
        /*06d4*/ 	.word	0x000079b0
        /*06d8*/ 	.word	0x00000003
        /*06dc*/ 	.word	0x000000d0
        /*06e0*/ 	.short	0x010a
        /*06e2*/ 	.byte	0xff
	.zero		1


	//   ....[95]....
        /*06e4*/ 	.word	0x00007a60
        /*06e8*/ 	.word	0x00000003
        /*06ec*/ 	.word	0x000000d0
        /*06f0*/ 	.short	0x010a
        /*06f2*/ 	.byte	0xff
	.zero		1


	//   ....[96]....
        /*06f4*/ 	.word	0x00007db0
        /*06f8*/ 	.word	0x000000ff
        /*06fc*/ 	.word	0x00000000
        /*0700*/ 	.short	0x0101
        /*0702*/ 	.byte	0x05
	.zero		1


	//   ....[97]....
        /*0704*/ 	.word	0x00008330
        /*0708*/ 	.word	0x00000002
        /*070c*/ 	.word	0x00000000
        /*0710*/ 	.short	0x0101
        /*0712*/ 	.byte	0xff
	.zero		1


	//   ....[98]....
        /*0714*/ 	.word	0x00008570
        /*0718*/ 	.word	0x000000ff
        /*071c*/ 	.word	0x00000000
        /*0720*/ 	.short	0x0101
        /*0722*/ 	.byte	0x04
	.zero		1


	//   ....[99]....
        /*0724*/ 	.word	0x000085a0
        /*0728*/ 	.word	0x00000003
        /*072c*/ 	.word	0x00000068
        /*0730*/ 	.short	0x010a
        /*0732*/ 	.byte	0xff
	.zero		1


	//   ....[100]....
        /*0734*/ 	.word	0x00008600
        /*0738*/ 	.word	0x00000004
        /*073c*/ 	.word	0x00000068
        /*0740*/ 	.short	0x010a
        /*0742*/ 	.byte	0xff
	.zero		1


	//   ....[101]....
        /*0744*/ 	.word	0x00008660
        /*0748*/ 	.word	0x00000002
        /*074c*/ 	.word	0x00000110
        /*0750*/ 	.short	0x010a
        /*0752*/ 	.byte	0xff
	.zero		1


	//   ....[102]....
        /*0754*/ 	.word	0x000086c0
        /*0758*/ 	.word	0x00000000
        /*075c*/ 	.word	0x00000000
        /*0760*/ 	.short	0x010a
        /*0762*/ 	.byte	0xff
	.zero		1


	//   ....[103]....
        /*0764*/ 	.word	0x00008720
        /*0768*/ 	.word	0x00000000
        /*076c*/ 	.word	0x00000000
        /*0770*/ 	.short	0x010a
        /*0772*/ 	.byte	0xff
	.zero		1


	//   ....[104]....
        /*0774*/ 	.word	0x00008780
        /*0778*/ 	.word	0x00000000
        /*077c*/ 	.word	0x00000000
        /*0780*/ 	.short	0x010a
        /*0782*/ 	.byte	0xff
	.zero		1


	//   ....[105]....
        /*0784*/ 	.word	0x000087e0
        /*0788*/ 	.word	0x00000000
        /*078c*/ 	.word	0x00000000
        /*0790*/ 	.short	0x010a
        /*0792*/ 	.byte	0xff
	.zero		1


	//   ....[106]....
        /*0794*/ 	.word	0x00008840
        /*0798*/ 	.word	0x00000000
        /*079c*/ 	.word	0x00000000
        /*07a0*/ 	.short	0x010a
        /*07a2*/ 	.byte	0xff
	.zero		1


	//   ....[107]....
        /*07a4*/ 	.word	0x000088a0
        /*07a8*/ 	.word	0x00000000
        /*07ac*/ 	.word	0x00000000
        /*07b0*/ 	.short	0x010a
        /*07b2*/ 	.byte	0xff
	.zero		1


	//   ....[108]....
        /*07b4*/ 	.word	0x00008900
        /*07b8*/ 	.word	0x00000000
        /*07bc*/ 	.word	0x00000000
        /*07c0*/ 	.short	0x010a
        /*07c2*/ 	.byte	0xff
	.zero		1


	//   ....[109]....
        /*07c4*/ 	.word	0x00008960
        /*07c8*/ 	.word	0x00000000
        /*07cc*/ 	.word	0x00000000
        /*07d0*/ 	.short	0x010a
        /*07d2*/ 	.byte	0xff
	.zero		1


	//   ....[110]....
        /*07d4*/ 	.word	0x000089c0
        /*07d8*/ 	.word	0x00000000
        /*07dc*/ 	.word	0x00000000
        /*07e0*/ 	.short	0x010a
        /*07e2*/ 	.byte	0xff
	.zero		1


	//   ....[111]....
        /*07e4*/ 	.word	0x00008a20
        /*07e8*/ 	.word	0x00000000
        /*07ec*/ 	.word	0x00000000
        /*07f0*/ 	.short	0x010a
        /*07f2*/ 	.byte	0xff
	.zero		1


	//   ....[112]....
        /*07f4*/ 	.word	0x00008a80
        /*07f8*/ 	.word	0x00000000
        /*07fc*/ 	.word	0x00000000
        /*0800*/ 	.short	0x010a
        /*0802*/ 	.byte	0xff
	.zero		1


	//   ....[113]....
        /*0804*/ 	.word	0x00008ae0
        /*0808*/ 	.word	0x00000000
        /*080c*/ 	.word	0x00000000
        /*0810*/ 	.short	0x010a
        /*0812*/ 	.byte	0xff
	.zero		1


	//   ....[114]....
        /*0814*/ 	.word	0x00008b40
        /*0818*/ 	.word	0x00000004
        /*081c*/ 	.word	0x00000118
        /*0820*/ 	.short	0x010a
        /*0822*/ 	.byte	0xff
	.zero		1


	//   ....[115]....
        /*0824*/ 	.word	0x00008ba0
        /*0828*/ 	.word	0x00000004
        /*082c*/ 	.word	0x00000110
        /*0830*/ 	.short	0x010a
        /*0832*/ 	.byte	0xff
	.zero		1


	//   ....[116]....
        /*0834*/ 	.word	0x00008c00
        /*0838*/ 	.word	0x00000000
        /*083c*/ 	.word	0x00000110
        /*0840*/ 	.short	0x010a
        /*0842*/ 	.byte	0xff
	.zero		1


	//   ....[117]....
        /*0844*/ 	.word	0x00008c60
        /*0848*/ 	.word	0x00000000
        /*084c*/ 	.word	0x00000130
        /*0850*/ 	.short	0x010a
        /*0852*/ 	.byte	0xff
	.zero		1


	//   ....[118]....
        /*0854*/ 	.word	0x00008cc0
        /*0858*/ 	.word	0x00000000
        /*085c*/ 	.word	0x00000000
        /*0860*/ 	.short	0x010a
        /*0862*/ 	.byte	0xff
	.zero		1


	//   ....[119]....
        /*0864*/ 	.word	0x00008d20
        /*0868*/ 	.word	0x00000000
        /*086c*/ 	.word	0x00000000
        /*0870*/ 	.short	0x010a
        /*0872*/ 	.byte	0xff
	.zero		1


	//   ....[120]....
        /*0874*/ 	.word	0x00008d80
        /*0878*/ 	.word	0x00000000
        /*087c*/ 	.word	0x00000000
        /*0880*/ 	.short	0x010a
        /*0882*/ 	.byte	0xff
	.zero		1


	//   ....[121]....
        /*0884*/ 	.word	0x00008de0
        /*0888*/ 	.word	0x00000003
        /*088c*/ 	.word	0x00000110
        /*0890*/ 	.short	0x010a
        /*0892*/ 	.byte	0xff
	.zero		1


	//   ....[122]....
        /*0894*/ 	.word	0x00008e40
        /*0898*/ 	.word	0x00000000
        /*089c*/ 	.word	0x00000108
        /*08a0*/ 	.short	0x010a
        /*08a2*/ 	.byte	0xff
	.zero		1


	//   ....[123]....
        /*08a4*/ 	.word	0x00008ea0
        /*08a8*/ 	.word	0x00000000
        /*08ac*/ 	.word	0x000000e8
        /*08b0*/ 	.short	0x010a
        /*08b2*/ 	.byte	0xff
	.zero		1


	//   ....[124]....
        /*08b4*/ 	.word	0x00008f00
        /*08b8*/ 	.word	0x00000003
        /*08bc*/ 	.word	0x000000e8
        /*08c0*/ 	.short	0x010a
        /*08c2*/ 	.byte	0xff
	.zero		1


	//   ....[125]....
        /*08c4*/ 	.word	0x00008f60
        /*08c8*/ 	.word	0x00000000
        /*08cc*/ 	.word	0x00000000
        /*08d0*/ 	.short	0x010a
        /*08d2*/ 	.byte	0xff
	.zero		1


	//   ....[126]....
        /*08d4*/ 	.word	0x00008fc0
        /*08d8*/ 	.word	0x00000000
        /*08dc*/ 	.word	0x00000000
        /*08e0*/ 	.short	0x010a
        /*08e2*/ 	.byte	0xff
	.zero		1


	//   ....[127]....
        /*08e4*/ 	.word	0x00009020
        /*08e8*/ 	.word	0x00000000
        /*08ec*/ 	.word	0x00000110
        /*08f0*/ 	.short	0x010a
        /*08f2*/ 	.byte	0xff
	.zero		1


	//   ....[128]....
        /*08f4*/ 	.word	0x00009070
        /*08f8*/ 	.word	0x00000000
        /*08fc*/ 	.word	0x000000d0
        /*0900*/ 	.short	0x010a
        /*0902*/ 	.byte	0xff
	.zero		1


	//   ....[129]....
        /*0904*/ 	.word	0x000090c0
        /*0908*/ 	.word	0x00000054
        /*090c*/ 	.word	0x00000120
        /*0910*/ 	.short	0x010a
        /*0912*/ 	.byte	0xff
	.zero		1


	//   ....[130]....
        /*0914*/ 	.word	0x00009110
        /*0918*/ 	.word	0x00000003
        /*091c*/ 	.word	0x000000d0
        /*0920*/ 	.short	0x010a
        /*0922*/ 	.byte	0xff
	.zero		1


	//----- nvinfo : EIATTR_NUM_MBARRIERS
	.align		4
.L_47:
        /*0924*/ 	.byte	0x03, 0x38
        /*0926*/ 	.short	0x0028


	//----- nvinfo : EIATTR_EXIT_INSTR_OFFSETS
	.align		4
        /*0928*/ 	.byte	0x04, 0x1c
        /*092a*/ 	.short	(.L_49 - .L_48)


	//   ....[0]....
.L_48:
        /*092c*/ 	.word	0x000035f0


	//   ....[1]....
        /*0930*/ 	.word	0x00003880


	//   ....[2]....
        /*0934*/ 	.word	0x000038e0


	//   ....[3]....
        /*0938*/ 	.word	0x00004700


	//   ....[4]....
        /*093c*/ 	.word	0x00005b60


	//   ....[5]....
        /*0940*/ 	.word	0x00005ba0


	//   ....[6]....
        /*0944*/ 	.word	0x00008460


	//   ....[7]....
        /*0948*/ 	.word	0x000084e0


	//   ....[8]....
        /*094c*/ 	.word	0x00008510


	//   ....[9]....
        /*0950*/ 	.word	0x00008580


	//----- nvinfo : EIATTR_MAX_THREADS
	.align		4
.L_49:
        /*0954*/ 	.byte	0x04, 0x05
        /*0956*/ 	.short	(.L_51 - .L_50)
.L_50:
        /*0958*/ 	.word	0x00000100
        /*095c*/ 	.word	0x00000001
        /*0960*/ 	.word	0x00000001


	//----- nvinfo : EIATTR_CRS_STACK_SIZE
	.align		4
.L_51:
        /*0964*/ 	.byte	0x04, 0x1e
        /*0966*/ 	.short	(.L_53 - .L_52)
.L_52:
        /*0968*/ 	.word	0x00000000


	//----- nvinfo : EIATTR_CBANK_PARAM_SIZE
	.align		4
.L_53:
        /*096c*/ 	.byte	0x03, 0x19
        /*096e*/ 	.short	0x0900


	//----- nvinfo : EIATTR_PARAM_CBANK
	.align		4
        /*0970*/ 	.byte	0x04, 0x0a
        /*0972*/ 	.short	(.L_55 - .L_54)
	.align		4
.L_54:
        /*0974*/ 	.word	index@(.nv.constant0._ZN7cutlass13device_kernelINS_4conv6kernel13ConvUniversalINS1_16ConvProblemShapeILNS1_8OperatorE2ELi3EEENS1_10collective14CollectiveConvINS1_47MainloopSm100TmaUmmaWarpSpecializedImplicitGemmILS5_2ELi13ELi3ELi1ELi2EN4cute5tupleIJNSA_1CILi2EEENSC_ILi1EEESE_EEEEENSB_IJNSC_ILi64EEENSB_IJSH_EEESI_EEENS_6half_tESK_NSA_8TiledMMAINSA_8MMA_AtomIJNSA_20SM100_MMA_F16BF16_SSISK_SK_fLi64ELi64ELNSA_4UMMA5MajorE1ELSP_1ELNSO_7ScaleInE0ELSQ_0EEEEEENSA_6LayoutINSB_IJSE_SE_SE_EEENSB_IJNSC_ILi0EEESV_SV_EEEEENSB_IJNSA_10UnderscoreESY_SY_EEEEENS7_6detail27Sm100ImplicitGemmTileTraitsINSA_13SM90_TMA_LOADENSA_14ComposedLayoutINSA_7SwizzleILi3ELi4ELi3EEENSA_18smem_ptr_flag_bitsILi16EEENST_INSB_IJSH_NSC_ILi8EEEEEENSB_IJSE_SH_EEEEEEEvEENS12_INSA_30SM90_TMA_LOAD_IM2COL_MULTICASTES1D_vEEEENS_8epilogue10collective18CollectiveEpilogueINS1I_23Sm100TmaWarpSpecializedILi3ELi2ELi16ELb1ELb0EEEJSJ_NSB_IJNST_ISH_SE_EENST_INSC_ILi32EEESE_EEEEESK_NSB_IJlNSB_IJSE_lllEEESV_EEESK_S1S_NS1I_6fusion15FusionCallbacksIS1M_NS1T_17LinearCombinationISK_fSK_fLNS_15FloatRoundStyleE2EEESJ_S1Q_JEEENSA_5SM1004TMEM4LOAD26SM100_TMEM_LOAD_16dp256b4xES13_NS14_INS15_ILi2ELi4ELi3EEES18_NST_INSB_IJS19_S1O_EEENSB_IJS1O_SE_EEEEEEENSA_17SM75_U32x4_LDSM_NENSA_14SM90_TMA_STOREES27_NSA_17SM90_U32x4_STSM_NENSA_39AutoVectorizingCopyWithAssumedAlignmentILi128EEEEEEvvEEEEvNT_6ParamsE)
        /*0978*/ 	.short	0x0380
        /*097a*/ 	.short	0x0900


	//----- nvinfo : EIATTR_SW_WAR
	.align		4
.L_55:
        /*097c*/ 	.byte	0x04, 0x36
        /*097e*/ 	.short	(.L_57 - .L_56)
.L_56:
        /*0980*/ 	.word	0x00000008
.L_57:


//--------------------- .nv.callgraph             --------------------------
	.section	.nv.callgraph,"",@"SHT_CUDA_CALLGRAPH"
	.align	4
	.sectionentsize	8
	.align		4
        /*0000*/ 	.word	0x00000000
	.align		4
        /*0004*/ 	.word	0xffffffff
	.align		4
        /*0008*/ 	.word	index@(_ZN7cutlass13device_kernelINS_4conv6kernel13ConvUniversalINS1_16ConvProblemShapeILNS1_8OperatorE2ELi3EEENS1_10collective14CollectiveConvINS1_47MainloopSm100TmaUmmaWarpSpecializedImplicitGemmILS5_2ELi13ELi3ELi1ELi2EN4cute5tupleIJNSA_1CILi2EEENSC_ILi1EEESE_EEEEENSB_IJNSC_ILi64EEENSB_IJSH_EEESI_EEENS_6half_tESK_NSA_8TiledMMAINSA_8MMA_AtomIJNSA_20SM100_MMA_F16BF16_SSISK_SK_fLi64ELi64ELNSA_4UMMA5MajorE1ELSP_1ELNSO_7ScaleInE0ELSQ_0EEEEEENSA_6LayoutINSB_IJSE_SE_SE_EEENSB_IJNSC_ILi0EEESV_SV_EEEEENSB_IJNSA_10UnderscoreESY_SY_EEEEENS7_6detail27Sm100ImplicitGemmTileTraitsINSA_13SM90_TMA_LOADENSA_14ComposedLayoutINSA_7SwizzleILi3ELi4ELi3EEENSA_18smem_ptr_flag_bitsILi16EEENST_INSB_IJSH_NSC_ILi8EEEEEENSB_IJSE_SH_EEEEEEEvEENS12_INSA_30SM90_TMA_LOAD_IM2COL_MULTICASTES1D_vEEEENS_8epilogue10collective18CollectiveEpilogueINS1I_23Sm100TmaWarpSpecializedILi3ELi2ELi16ELb1ELb0EEEJSJ_NSB_IJNST_ISH_SE_EENST_INSC_ILi32EEESE_EEEEESK_NSB_IJlNSB_IJSE_lllEEESV_EEESK_S1S_NS1I_6fusion15FusionCallbacksIS1M_NS1T_17LinearCombinationISK_fSK_fLNS_15FloatRoundStyleE2EEESJ_S1Q_JEEENSA_5SM1004TMEM4LOAD26SM100_TMEM_LOAD_16dp256b4xES13_NS14_INS15_ILi2ELi4ELi3EEES18_NST_INSB_IJS19_S1O_EEENSB_IJS1O_SE_EEEEEEENSA_17SM75_U32x4_LDSM_NENSA_14SM90_TMA_STOREES27_NSA_17SM90_U32x4_STSM_NENSA_39AutoVectorizingCopyWithAssumedAlignmentILi128EEEEEEvvEEEEvNT_6ParamsE)
	.align		4
        /*000c*/ 	.word	index@(__assertfail)
	.align		4
        /*0010*/ 	.word	0x00000000
	.align		4
        /*0014*/ 	.word	0xfffffffe
	.align		4
        /*0018*/ 	.word	0x00000000
	.align		4
        /*001c*/ 	.word	0xfffffffd
	.align		4
        /*0020*/ 	.word	0x00000000
	.align		4
        /*0024*/ 	.word	0xfffffffc


//--------------------- .nv.constant4             --------------------------
	.section	.nv.constant4,"a",@progbits
	.align	8
	.align		8
.nv.constant4:
        /*0000*/ 	.dword	__assertfail
	.align		8
        /*0008*/ 	.dword	__unnamed_1
	.align		8
        /*0010*/ 	.dword	__unnamed_2
	.align		8
        /*0018*/ 	.dword	_ZN39_INTERNAL_60b0f44e_4_k_cu_ba7022a1_41594cuda3std3__45__cpo5beginE
	.align		8
        /*0020*/ 	.dword	_ZN39_INTERNAL_60b0f44e_4_k_cu_ba7022a1_41594cuda3std3__45__cpo3endE
	.align		8
        /*0028*/ 	.dword	_ZN39_INTERNAL_60b0f44e_4_k_cu_ba7022a1_41594cuda3std3__45__cpo6cbeginE
	.align		8
        /*0030*/ 	.dword	_ZN39_INTERNAL_60b0f44e_4_k_cu_ba7022a1_41594cuda3std3__45__cpo4cendE
	.align		8
        /*0038*/ 	.dword	_ZN39_INTERNAL_60b0f44e_4_k_cu_ba7022a1_41594cuda3std3__441_GLOBAL__N__60b0f44e_4_k_cu_ba7022a1_41596ignoreE
	.align		8
        /*0040*/ 	.dword	_ZN39_INTERNAL_60b0f44e_4_k_cu_ba7022a1_41594cuda3std3__419piecewise_constructE
	.align		8
        /*0048*/ 	.dword	_ZN39_INTERNAL_60b0f44e_4_k_cu_ba7022a1_41594cuda3std3__48in_placeE
	.align		8
        /*0050*/ 	.dword	_ZN39_INTERNAL_60b0f44e_4_k_cu_ba7022a1_41594cuda3std6ranges3__45__cpo4swapE
	.align		8
        /*0058*/ 	.dword	_ZN39_INTERNAL_60b0f44e_4_k_cu_ba7022a1_41594cuda3std6ranges3__45__cpo9iter_moveE
	.align		8
        /*0060*/ 	.dword	_ZN39_INTERNAL_60b0f44e_4_k_cu_ba7022a1_41594cute7productE
	.align		8
        /*0068*/ 	.dword	_ZN39_INTERNAL_60b0f44e_4_k_cu_ba7022a1_41594cute1_E
	.align		8
        /*0070*/ 	.dword	$str$27
	.align		8
        /*0078*/ 	.dword	$str$28
	.align		8
        /*0080*/ 	.dword	$str$29
	.align		8
        /*0088*/ 	.dword	$str$30


//--------------------- .text._ZN7cutlass13device_kernelINS_4conv6kernel13ConvUniversalINS1_16ConvProblemShapeILNS1_8OperatorE2ELi3EEENS1_10collective14CollectiveConvINS1_47MainloopSm100TmaUmmaWarpSpecializedImplicitGemmILS5_2ELi13ELi3ELi1ELi2EN4cute5tupleIJNSA_1CILi2EEENSC_ILi1EEESE_EEEEENSB_IJNSC_ILi64EEENSB_IJSH_EEESI_EEENS_6half_tESK_NSA_8TiledMMAINSA_8MMA_AtomIJNSA_20SM100_MMA_F16BF16_SSISK_SK_fLi64ELi64ELNSA_4UMMA5MajorE1ELSP_1ELNSO_7ScaleInE0ELSQ_0EEEEEENSA_6LayoutINSB_IJSE_SE_SE_EEENSB_IJNSC_ILi0EEESV_SV_EEEEENSB_IJNSA_10UnderscoreESY_SY_EEEEENS7_6detail27Sm100ImplicitGemmTileTraitsINSA_13SM90_TMA_LOADENSA_14ComposedLayoutINSA_7SwizzleILi3ELi4ELi3EEENSA_18smem_ptr_flag_bitsILi16EEENST_INSB_IJSH_NSC_ILi8EEEEEENSB_IJSE_SH_EEEEEEEvEENS12_INSA_30SM90_TMA_LOAD_IM2COL_MULTICASTES1D_vEEEENS_8epilogue10collective18CollectiveEpilogueINS1I_23Sm100TmaWarpSpecializedILi3ELi2ELi16ELb1ELb0EEEJSJ_NSB_IJNST_ISH_SE_EENST_INSC_ILi32EEESE_EEEEESK_NSB_IJlNSB_IJSE_lllEEESV_EEESK_S1S_NS1I_6fusion15FusionCallbacksIS1M_NS1T_17LinearCombinationISK_fSK_fLNS_15FloatRoundStyleE2EEESJ_S1Q_JEEENSA_5SM1004TMEM4LOAD26SM100_TMEM_LOAD_16dp256b4xES13_NS14_INS15_ILi2ELi4ELi3EEES18_NST_INSB_IJS19_S1O_EEENSB_IJS1O_SE_EEEEEEENSA_17SM75_U32x4_LDSM_NENSA_14SM90_TMA_STOREES27_NSA_17SM90_U32x4_STSM_NENSA_39AutoVectorizingCopyWithAssumedAlignmentILi128EEEEEEvvEEEEvNT_6ParamsE --------------------------
	.section	.text._ZN7cutlass13device_kernelINS_4conv6kernel13ConvUniversalINS1_16ConvProblemShapeILNS1_8OperatorE2ELi3EEENS1_10collective14CollectiveConvINS1_47MainloopSm100TmaUmmaWarpSpecializedImplicitGemmILS5_2ELi13ELi3ELi1ELi2EN4cute5tupleIJNSA_1CILi2EEENSC_ILi1EEESE_EEEEENSB_IJNSC_ILi64EEENSB_IJSH_EEESI_EEENS_6half_tESK_NSA_8TiledMMAINSA_8MMA_AtomIJNSA_20SM100_MMA_F16BF16_SSISK_SK_fLi64ELi64ELNSA_4UMMA5MajorE1ELSP_1ELNSO_7ScaleInE0ELSQ_0EEEEEENSA_6LayoutINSB_IJSE_SE_SE_EEENSB_IJNSC_ILi0EEESV_SV_EEEEENSB_IJNSA_10UnderscoreESY_SY_EEEEENS7_6detail27Sm100ImplicitGemmTileTraitsINSA_13SM90_TMA_LOADENSA_14ComposedLayoutINSA_7SwizzleILi3ELi4ELi3EEENSA_18smem_ptr_flag_bitsILi16EEENST_INSB_IJSH_NSC_ILi8EEEEEENSB_IJSE_SH_EEEEEEEvEENS12_INSA_30SM90_TMA_LOAD_IM2COL_MULTICASTES1D_vEEEENS_8epilogue10collective18CollectiveEpilogueINS1I_23Sm100TmaWarpSpecializedILi3ELi2ELi16ELb1ELb0EEEJSJ_NSB_IJNST_ISH_SE_EENST_INSC_ILi32EEESE_EEEEESK_NSB_IJlNSB_IJSE_lllEEESV_EEESK_S1S_NS1I_6fusion15FusionCallbacksIS1M_NS1T_17LinearCombinationISK_fSK_fLNS_15FloatRoundStyleE2EEESJ_S1Q_JEEENSA_5SM1004TMEM4LOAD26SM100_TMEM_LOAD_16dp256b4xES13_NS14_INS15_ILi2ELi4ELi3EEES18_NST_INSB_IJS19_S1O_EEENSB_IJS1O_SE_EEEEEEENSA_17SM75_U32x4_LDSM_NENSA_14SM90_TMA_STOREES27_NSA_17SM90_U32x4_STSM_NENSA_39AutoVectorizingCopyWithAssumedAlignmentILi128EEEEEEvvEEEEvNT_6ParamsE,"ax",@progbits
	.align	128
.text._ZN7cutlass13device_kernelINS_4conv6kernel13ConvUniversalINS1_16ConvProblemShapeILNS1_8OperatorE2ELi3EEENS1_10collective14CollectiveConvINS1_47MainloopSm100TmaUmmaWarpSpecializedImplicitGemmILS5_2ELi13ELi3ELi1ELi2EN4cute5tupleIJNSA_1CILi2EEENSC_ILi1EEESE_EEEEENSB_IJNSC_ILi64EEENSB_IJSH_EEESI_EEENS_6half_tESK_NSA_8TiledMMAINSA_8MMA_AtomIJNSA_20SM100_MMA_F16BF16_SSISK_SK_fLi64ELi64ELNSA_4UMMA5MajorE1ELSP_1ELNSO_7ScaleInE0ELSQ_0EEEEEENSA_6LayoutINSB_IJSE_SE_SE_EEENSB_IJNSC_ILi0EEESV_SV_EEEEENSB_IJNSA_10UnderscoreESY_SY_EEEEENS7_6detail27Sm100ImplicitGemmTileTraitsINSA_13SM90_TMA_LOADENSA_14ComposedLayoutINSA_7SwizzleILi3ELi4ELi3EEENSA_18smem_ptr_flag_bitsILi16EEENST_INSB_IJSH_NSC_ILi8EEEEEENSB_IJSE_SH_EEEEEEEvEENS12_INSA_30SM90_TMA_LOAD_IM2COL_MULTICASTES1D_vEEEENS_8epilogue10collective18CollectiveEpilogueINS1I_23Sm100TmaWarpSpecializedILi3ELi2ELi16ELb1ELb0EEEJSJ_NSB_IJNST_ISH_SE_EENST_INSC_ILi32EEESE_EEEEESK_NSB_IJlNSB_IJSE_lllEEESV_EEESK_S1S_NS1I_6fusion15FusionCallbacksIS1M_NS1T_17LinearCombinationISK_fSK_fLNS_15FloatRoundStyleE2EEESJ_S1Q_JEEENSA_5SM1004TMEM4LOAD26SM100_TMEM_LOAD_16dp256b4xES13_NS14_INS15_ILi2ELi4ELi3EEES18_NST_INSB_IJS19_S1O_EEENSB_IJS1O_SE_EEEEEEENSA_17SM75_U32x4_LDSM_NENSA_14SM90_TMA_STOREES27_NSA_17SM90_U32x4_STSM_NENSA_39AutoVectorizingCopyWithAssumedAlignmentILi128EEEEEEvvEEEEvNT_6ParamsE:
        .type           _ZN7cutlass13device_kernelINS_4conv6kernel13ConvUniversalINS1_16ConvProblemShapeILNS1_8OperatorE2ELi3EEENS1_10collective14CollectiveConvINS1_47MainloopSm100TmaUmmaWarpSpecializedImplicitGemmILS5_2ELi13ELi3ELi1ELi2EN4cute5tupleIJNSA_1CILi2EEENSC_ILi1EEESE_EEEEENSB_IJNSC_ILi64EEENSB_IJSH_EEESI_EEENS_6half_tESK_NSA_8TiledMMAINSA_8MMA_AtomIJNSA_20SM100_MMA_F16BF16_SSISK_SK_fLi64ELi64ELNSA_4UMMA5MajorE1ELSP_1ELNSO_7ScaleInE0ELSQ_0EEEEEENSA_6LayoutINSB_IJSE_SE_SE_EEENSB_IJNSC_ILi0EEESV_SV_EEEEENSB_IJNSA_10UnderscoreESY_SY_EEEEENS7_6detail27Sm100ImplicitGemmTileTraitsINSA_13SM90_TMA_LOADENSA_14ComposedLayoutINSA_7SwizzleILi3ELi4ELi3EEENSA_18smem_ptr_flag_bitsILi16EEENST_INSB_IJSH_NSC_ILi8EEEEEENSB_IJSE_SH_EEEEEEEvEENS12_INSA_30SM90_TMA_LOAD_IM2COL_MULTICASTES1D_vEEEENS_8epilogue10collective18CollectiveEpilogueINS1I_23Sm100TmaWarpSpecializedILi3ELi2ELi16ELb1ELb0EEEJSJ_NSB_IJNST_ISH_SE_EENST_INSC_ILi32EEESE_EEEEESK_NSB_IJlNSB_IJSE_lllEEESV_EEESK_S1S_NS1I_6fusion15FusionCallbacksIS1M_NS1T_17LinearCombinationISK_fSK_fLNS_15FloatRoundStyleE2EEESJ_S1Q_JEEENSA_5SM1004TMEM4LOAD26SM100_TMEM_LOAD_16dp256b4xES13_NS14_INS15_ILi2ELi4ELi3EEES18_NST_INSB_IJS19_S1O_EEENSB_IJS1O_SE_EEEEEEENSA_17SM75_U32x4_LDSM_NENSA_14SM90_TMA_STOREES27_NSA_17SM90_U32x4_STSM_NENSA_39AutoVectorizingCopyWithAssumedAlignmentILi128EEEEEEvvEEEEvNT_6ParamsE,@function
        .size           _ZN7cutlass13device_kernelINS_4conv6kernel13ConvUniversalINS1_16ConvProblemShapeILNS1_8OperatorE2ELi3EEENS1_10collective14CollectiveConvINS1_47MainloopSm100TmaUmmaWarpSpecializedImplicitGemmILS5_2ELi13ELi3ELi1ELi2EN4cute5tupleIJNSA_1CILi2EEENSC_ILi1EEESE_EEEEENSB_IJNSC_ILi64EEENSB_IJSH_EEESI_EEENS_6half_tESK_NSA_8TiledMMAINSA_8MMA_AtomIJNSA_20SM100_MMA_F16BF16_SSISK_SK_fLi64ELi64ELNSA_4UMMA5MajorE1ELSP_1ELNSO_7ScaleInE0ELSQ_0EEEEEENSA_6LayoutINSB_IJSE_SE_SE_EEENSB_IJNSC_ILi0EEESV_SV_EEEEENSB_IJNSA_10UnderscoreESY_SY_EEEEENS7_6detail27Sm100ImplicitGemmTileTraitsINSA_13SM90_TMA_LOADENSA_14ComposedLayoutINSA_7SwizzleILi3ELi4ELi3EEENSA_18smem_ptr_flag_bitsILi16EEENST_INSB_IJSH_NSC_ILi8EEEEEENSB_IJSE_SH_EEEEEEEvEENS12_INSA_30SM90_TMA_LOAD_IM2COL_MULTICASTES1D_vEEEENS_8epilogue10collective18CollectiveEpilogueINS1I_23Sm100TmaWarpSpecializedILi3ELi2ELi16ELb1ELb0EEEJSJ_NSB_IJNST_ISH_SE_EENST_INSC_ILi32EEESE_EEEEESK_NSB_IJlNSB_IJSE_lllEEESV_EEESK_S1S_NS1I_6fusion15FusionCallbacksIS1M_NS1T_17LinearCombinationISK_fSK_fLNS_15FloatRoundStyleE2EEESJ_S1Q_JEEENSA_5SM1004TMEM4LOAD26SM100_TMEM_LOAD_16dp256b4xES13_NS14_INS15_ILi2ELi4ELi3EEES18_NST_INSB_IJS19_S1O_EEENSB_IJS1O_SE_EEEEEEENSA_17SM75_U32x4_LDSM_NENSA_14SM90_TMA_STOREES27_NSA_17SM90_U32x4_STSM_NENSA_39AutoVectorizingCopyWithAssumedAlignmentILi128EEEEEEvvEEEEvNT_6ParamsE,(.L_x_179 - _ZN7cutlass13device_kernelINS_4conv6kernel13ConvUniversalINS1_16ConvProblemShapeILNS1_8OperatorE2ELi3EEENS1_10collective14CollectiveConvINS1_47MainloopSm100TmaUmmaWarpSpecializedImplicitGemmILS5_2ELi13ELi3ELi1ELi2EN4cute5tupleIJNSA_1CILi2EEENSC_ILi1EEESE_EEEEENSB_IJNSC_ILi64EEENSB_IJSH_EEESI_EEENS_6half_tESK_NSA_8TiledMMAINSA_8MMA_AtomIJNSA_20SM100_MMA_F16BF16_SSISK_SK_fLi64ELi64ELNSA_4UMMA5MajorE1ELSP_1ELNSO_7ScaleInE0ELSQ_0EEEEEENSA_6LayoutINSB_IJSE_SE_SE_EEENSB_IJNSC_ILi0EEESV_SV_EEEEENSB_IJNSA_10UnderscoreESY_SY_EEEEENS7_6detail27Sm100ImplicitGemmTileTraitsINSA_13SM90_TMA_LOADENSA_14ComposedLayoutINSA_7SwizzleILi3ELi4ELi3EEENSA_18smem_ptr_flag_bitsILi16EEENST_INSB_IJSH_NSC_ILi8EEEEEENSB_IJSE_SH_EEEEEEEvEENS12_INSA_30SM90_TMA_LOAD_IM2COL_MULTICASTES1D_vEEEENS_8epilogue10collective18CollectiveEpilogueINS1I_23Sm100TmaWarpSpecializedILi3ELi2ELi16ELb1ELb0EEEJSJ_NSB_IJNST_ISH_SE_EENST_INSC_ILi32EEESE_EEEEESK_NSB_IJlNSB_IJSE_lllEEESV_EEESK_S1S_NS1I_6fusion15FusionCallbacksIS1M_NS1T_17LinearCombinationISK_fSK_fLNS_15FloatRoundStyleE2EEESJ_S1Q_JEEENSA_5SM1004TMEM4LOAD26SM100_TMEM_LOAD_16dp256b4xES13_NS14_INS15_ILi2ELi4ELi3EEES18_NST_INSB_IJS19_S1O_EEENSB_IJS1O_SE_EEEEEEENSA_17SM75_U32x4_LDSM_NENSA_14SM90_TMA_STOREES27_NSA_17SM90_U32x4_STSM_NENSA_39AutoVectorizingCopyWithAssumedAlignmentILi128EEEEEEvvEEEEvNT_6ParamsE)
        .other          _ZN7cutlass13device_kernelINS_4conv6kernel13ConvUniversalINS1_16ConvProblemShapeILNS1_8OperatorE2ELi3EEENS1_10collective14CollectiveConvINS1_47MainloopSm100TmaUmmaWarpSpecializedImplicitGemmILS5_2ELi13ELi3ELi1ELi2EN4cute5tupleIJNSA_1CILi2EEENSC_ILi1EEESE_EEEEENSB_IJNSC_ILi64EEENSB_IJSH_EEESI_EEENS_6half_tESK_NSA_8TiledMMAINSA_8MMA_AtomIJNSA_20SM100_MMA_F16BF16_SSISK_SK_fLi64ELi64ELNSA_4UMMA5MajorE1ELSP_1ELNSO_7ScaleInE0ELSQ_0EEEEEENSA_6LayoutINSB_IJSE_SE_SE_EEENSB_IJNSC_ILi0EEESV_SV_EEEEENSB_IJNSA_10UnderscoreESY_SY_EEEEENS7_6detail27Sm100ImplicitGemmTileTraitsINSA_13SM90_TMA_LOADENSA_14ComposedLayoutINSA_7SwizzleILi3ELi4ELi3EEENSA_18smem_ptr_flag_bitsILi16EEENST_INSB_IJSH_NSC_ILi8EEEEEENSB_IJSE_SH_EEEEEEEvEENS12_INSA_30SM90_TMA_LOAD_IM2COL_MULTICASTES1D_vEEEENS_8epilogue10collective18CollectiveEpilogueINS1I_23Sm100TmaWarpSpecializedILi3ELi2ELi16ELb1ELb0EEEJSJ_NSB_IJNST_ISH_SE_EENST_INSC_ILi32EEESE_EEEEESK_NSB_IJlNSB_IJSE_lllEEESV_EEESK_S1S_NS1I_6fusion15FusionCallbacksIS1M_NS1T_17LinearCombinationISK_fSK_fLNS_15FloatRoundStyleE2EEESJ_S1Q_JEEENSA_5SM1004TMEM4LOAD26SM100_TMEM_LOAD_16dp256b4xES13_NS14_INS15_ILi2ELi4ELi3EEES18_NST_INSB_IJS19_S1O_EEENSB_IJS1O_SE_EEEEEEENSA_17SM75_U32x4_LDSM_NENSA_14SM90_TMA_STOREES27_NSA_17SM90_U32x4_STSM_NENSA_39AutoVectorizingCopyWithAssumedAlignmentILi128EEEEEEvvEEEEvNT_6ParamsE,@"STO_CUDA_ENTRY STV_DEFAULT"
_ZN7cutlass13device_kernelINS_4conv6kernel13ConvUniversalINS1_16ConvProblemShapeILNS1_8OperatorE2ELi3EEENS1_10collective14CollectiveConvINS1_47MainloopSm100TmaUmmaWarpSpecializedImplicitGemmILS5_2ELi13ELi3ELi1ELi2EN4cute5tupleIJNSA_1CILi2EEENSC_ILi1EEESE_EEEEENSB_IJNSC_ILi64EEENSB_IJSH_EEESI_EEENS_6half_tESK_NSA_8TiledMMAINSA_8MMA_AtomIJNSA_20SM100_MMA_F16BF16_SSISK_SK_fLi64ELi64ELNSA_4UMMA5MajorE1ELSP_1ELNSO_7ScaleInE0ELSQ_0EEEEEENSA_6LayoutINSB_IJSE_SE_SE_EEENSB_IJNSC_ILi0EEESV_SV_EEEEENSB_IJNSA_10UnderscoreESY_SY_EEEEENS7_6detail27Sm100ImplicitGemmTileTraitsINSA_13SM90_TMA_LOADENSA_14ComposedLayoutINSA_7SwizzleILi3ELi4ELi3EEENSA_18smem_ptr_flag_bitsILi16EEENST_INSB_IJSH_NSC_ILi8EEEEEENSB_IJSE_SH_EEEEEEEvEENS12_INSA_30SM90_TMA_LOAD_IM2COL_MULTICASTES1D_vEEEENS_8epilogue10collective18CollectiveEpilogueINS1I_23Sm100TmaWarpSpecializedILi3ELi2ELi16ELb1ELb0EEEJSJ_NSB_IJNST_ISH_SE_EENST_INSC_ILi32EEESE_EEEEESK_NSB_IJlNSB_IJSE_lllEEESV_EEESK_S1S_NS1I_6fusion15FusionCallbacksIS1M_NS1T_17LinearCombinationISK_fSK_fLNS_15FloatRoundStyleE2EEESJ_S1Q_JEEENSA_5SM1004TMEM4LOAD26SM100_TMEM_LOAD_16dp256b4xES13_NS14_INS15_ILi2ELi4ELi3EEES18_NST_INSB_IJS19_S1O_EEENSB_IJS1O_SE_EEEEEEENSA_17SM75_U32x4_LDSM_NENSA_14SM90_TMA_STOREES27_NSA_17SM90_U32x4_STSM_NENSA_39AutoVectorizingCopyWithAssumedAlignmentILi128EEEEEEvvEEEEvNT_6ParamsE:
[----:B------:R-:W1:Y:S01]  /*0000*/  LDC R1, c[0x0][0x37c] ;  /* 0x0000df00ff017b82 */ /* 0x000e620000000800 */
[----:B------:R-:W2:Y:S01]  /*0010*/  S2R R77, SR_TID.X ;  /* 0x00000000004d7919 */ /* 0x000ea20000002100 */
[----:B------:R-:W3:Y:S01]  /*0020*/  LDCU.64 UR6, c[0x0][0x990] ;  /* 0x00013200ff0677ac */ /* 0x000ee20008000a00 */
[----:B-1----:R-:W-:Y:S01]  /*0030*/  VIADD R1, R1, 0xfffffff8 ;  /* 0xfffffff801017836 */ /* 0x002fe20000000000 */
[----:B------:R-:W-:Y:S02]  /*0040*/  PRMT R59, RZ, 0x7610, R59 ;  /* 0x00007610ff3b7816 */ /* 0x000fe4000000003b */
[----:B------:R-:W-:Y:S01]  /*0050*/  ELECT P6, URZ, PT ;  /* 0x0000000000ff782f */ /* 0x000fe200038c0000 */
[----:B------:R-:W1:Y:S01]  /*0060*/  LDCU.64 UR48, c[0x0][0x358] ;  /* 0x00006b00ff3077ac */ /* 0x000e620008000a00 */
[----:B---3--:R-:W-:-:S04]  /*0070*/  UISETP.NE.U32.AND UP0, UPT, UR6, URZ, UPT ;  /* 0x000000ff0600728c */ /* 0x008fc8000bf05070 */
[----:B------:R-:W-:Y:S01]  /*0080*/  UISETP.NE.AND.EX UP0, UPT, UR7, URZ, UPT, UP0 ;  /* 0x000000ff0700728c */ /* 0x000fe2000bf05300 */
[----:B--2---:R-:W-:-:S05]  /*0090*/  SHF.R.U32.HI R78, RZ, 0x5, R77 ;  /* 0x00000005ff4e7819 */ /* 0x004fca000001164d */
[----:B------:R-:W2:Y:S02]  /*00a0*/  SHFL.IDX PT, R0, R78, RZ, 0x1f ;  /* 0x00001fff4e007589 */ /* 0x000ea400000e0000 */
[----:B--2---:R-:W-:Y:S01]  /*00b0*/  R2UR UR4, R0 ;  /* 0x00000000000472ca */ /* 0x004fe200000e0000 */
[----:B-1----:R-:W-:-:S14]  /*00c0*/  BRA.U UP0, `(.L_x_0) ;  /* 0x00000001002c7547 */ /* 0x002fdc000b800000 */
[----:B------:R-:W1:Y:S02]  /*00d0*/  LDCU.64 UR8, c[0x0][0x988] ;  /* 0x00013100ff0877ac */ /* 0x000e640008000a00 */
[----:B-1----:R-:W-:-:S04]  /*00e0*/  UISETP.NE.U32.AND UP0, UPT, UR8, URZ, UPT ;  /* 0x000000ff0800728c */ /* 0x002fc8000bf05070 */
[----:B------:R-:W-:-:S09]  /*00f0*/  UISETP.NE.AND.EX UP0, UPT, UR9, URZ, UPT, UP0 ;  /* 0x000000ff0900728c */ /* 0x000fd2000bf05300 */
[----:B------:R-:W-:Y:S05]  /*0100*/  BRA.U !UP0, `(.L_x_1) ;  /* 0x0000000108107547 */ /* 0x000fea000b800000 */
[----:B------:R-:W1:Y:S02]  /*0110*/  LDC.64 R2, c[0x0][0x988] ;  /* 0x00026200ff027b82 */ /* 0x000e640000000a00 */
[----:B-1----:R1:W5:Y:S01]  /*0120*/  LDG.E R35, desc[UR48][R2.64] ;  /* 0x0000003002237981 */ /* 0x002362000c1e1900 */
[----:B------:R-:W-:Y:S01]  /*0130*/  HFMA2 R59, -RZ, RZ, 0, 5.9604644775390625e-08 ;  /* 0x00000001ff3b7431 */ /* 0x000fe200000001ff */
[----:B------:R-:W-:Y:S05]  /*0140*/  BRA `(.L_x_0) ;  /* 0x00000000000c7947 */ /* 0x000fea0003800000 */
.L_x_1:
[----:B------:R-:W1:Y:S01]  /*0150*/  LDCU UR5, c[0x0][0x980] ;  /* 0x00013000ff0577ac */ /* 0x000e620008000800 */
[----:B------:R-:W-:Y:S01]  /*0160*/  HFMA2 R59, -RZ, RZ, 0, 5.9604644775390625e-08 ;  /* 0x00000001ff3b7431 */ /* 0x000fe200000001ff */
[----:B-1----:R-:W-:Y:S02]  /*0170*/  MOV R35, UR5 ;  /* 0x0000000500237c02 */ /* 0x002fe40008000f00 */
.L_x_0:
[----:B------:R-:W2:Y:S02]  /*0180*/  LDCU.64 UR8, c[0x0][0x9b0] ;  /* 0x00013600ff0877ac */ /* 0x000ea40008000a00 */
[----:B--2---:R-:W-:-:S04]  /*0190*/  UISETP.NE.U32.AND UP0, UPT, UR8, URZ, UPT ;  /* 0x000000ff0800728c */ /* 0x004fc8000bf05070 */
[----:B------:R-:W-:-:S09]  /*01a0*/  UISETP.NE.AND.EX UP0, UPT, UR9, URZ, UPT, UP0 ;  /* 0x000000ff0900728c */ /* 0x000fd2000bf05300 */
[----:B------:R-:W-:Y:S05]  /*01b0*/  BRA.U UP0, `(.L_x_2) ;  /* 0x0000000100247547 */ /* 0x000fea000b800000 */
[----:B------:R-:W2:Y:S02]  /*01c0*/  LDCU.64 UR8, c[0x0][0x9a8] ;  /* 0x00013500ff0877ac */ /* 0x000ea40008000a00 */
[----:B--2---:R-:W-:-:S04]  /*01d0*/  UISETP.NE.U32.AND UP0, UPT, UR8, URZ, UPT ;  /* 0x000000ff0800728c */ /* 0x004fc8000bf05070 */
[----:B------:R-:W-:-:S09]  /*01e0*/  UISETP.NE.AND.EX UP0, UPT, UR9, URZ, UPT, UP0 ;  /* 0x000000ff0900728c */ /* 0x000fd2000bf05300 */
[----:B------:R-:W-:Y:S05]  /*01f0*/  BRA.U !UP0, `(.L_x_3) ;  /* 0x00000001080c7547 */ /* 0x000fea000b800000 */
[----:B-1----:R-:W1:Y:S02]  /*0200*/  LDC.64 R2, c[0x0][0x9a8] ;  /* 0x00026a00ff027b82 */ /* 0x002e640000000a00 */
[----:B-1----:R2:W5:Y:S01]  /*0210*/  LDG.E R33, desc[UR48][R2.64] ;  /* 0x0000003002217981 */ /* 0x002562000c1e1900 */
[----:B------:R-:W-:Y:S05]  /*0220*/  BRA `(.L_x_2) ;  /* 0x0000000000087947 */ /* 0x000fea0003800000 */
.L_x_3:
[----:B------:R-:W2:Y:S02]  /*0230*/  LDCU UR5, c[0x0][0x9a0] ;  /* 0x00013400ff0577ac */ /* 0x000ea40008000800 */
[----:B--2---:R-:W-:Y:S02]  /*0240*/  MOV R33, UR5 ;  /* 0x0000000500217c02 */ /* 0x004fe40008000f00 */
.L_x_2:
[----:B------:R-:W-:Y:S01]  /*0250*/  IMAD.U32 R0, RZ, RZ, UR4 ;  /* 0x00000004ff007e24 */ /* 0x000fe2000f8e00ff */
[----:B------:R-:W-:Y:S04]  /*0260*/  BSSY.RECONVERGENT B0, `(.L_x_4) ;  /* 0x000000c000007945 */ /* 0x000fe80003800200 */
[C---:B------:R-:W-:Y:S02]  /*0270*/  ISETP.NE.OR P1, PT, R0.reuse, 0x1, !P6 ;  /* 0x000000010000780c */ /* 0x040fe40007725670 */
[----:B------:R-:W-:-:S11]  /*0280*/  ISETP.NE.OR P0, PT, R0, 0x3, !P6 ;  /* 0x000000030000780c */ /* 0x000fd60007705670 */
[----:B------:R-:W-:Y:S05]  /*0290*/  @P1 BRA `(.L_x_5) ;  /* 0x0000000000201947 */ /* 0x000fea0003800000 */
[----:B------:R-:W3:Y:S02]  /*02a0*/  LDCU.64 UR8, c[0x0][0x348] ;  /* 0x00006900ff0877ac */ /* 0x000ee40008000a00 */
[----:B---3--:R-:W-:Y:S02]  /*02b0*/  UIADD3 UR10, UP1, UPT, UR8, 0x80, URZ ;  /* 0x00000080080a7890 */ /* 0x008fe4000ff3e0ff */
[----:B------:R-:W-:Y:S02]  /*02c0*/  UIADD3 UR8, UP0, UPT, UR8, 0x180, URZ ;  /* 0x0000018008087890 */ /* 0x000fe4000ff1e0ff */
[----:B------:R-:W-:Y:S02]  /*02d0*/  UIADD3.X UR11, UPT, UPT, URZ, UR9, URZ, UP1, !UPT ;  /* 0x00000009ff0b7290 */ /* 0x000fe40008ffe4ff */
[----:B------:R-:W-:-:S07]  /*02e0*/  UIADD3.X UR9, UPT, UPT, URZ, UR9, URZ, UP0, !UPT ;  /* 0x00000009ff097290 */ /* 0x000fce00087fe4ff */
[----:B------:R3:W-:Y:S02]  /*02f0*/  UTMACCTL.PF [UR10] ;  /* 0x000000000a0079b9 */ /* 0x0007e40008040000 */
[----:B------:R3:W-:Y:S02]  /*0300*/  UTMACCTL.PF [UR8] ;  /* 0x00000000080079b9 */ /* 0x0007e40008040000 */
[----:B---3--:R-:W-:Y:S01]  /*0310*/  NOP ;  /* 0x0000000000007918 */ /* 0x008fe20000000000 */
.L_x_5:
[----:B------:R-:W-:Y:S05]  /*0320*/  BSYNC.RECONVERGENT B0 ;  /* 0x0000000000007941 */ /* 0x000fea0003800200 */
.L_x_4:
[----:B------:R-:W-:Y:S04]  /*0330*/  BSSY.RECONVERGENT B0, `(.L_x_6) ;  /* 0x000000a000007945 */ /* 0x000fe80003800200 */
        /* <DEDUP_REMOVED lines=9> */
.L_x_7:
[----:B------:R-:W-:Y:S05]  /*03d0*/  BSYNC.RECONVERGENT B0 ;  /* 0x0000000000007941 */ /* 0x000fea0003800200 */
.L_x_6:
[----:B------:R-:W3:Y:S01]  /*03e0*/  LDCU.64 UR8, c[0x0][0x988] ;  /* 0x00013100ff0877ac */ /* 0x000ee20008000a00 */
[----:B------:R-:W-:Y:S02]  /*03f0*/  UISETP.EQ.U32.AND UP1, UPT, UR6, URZ, UPT ;  /* 0x000000ff0600728c */ /* 0x000fe4000bf22070 */
[----:B------:R-:W-:Y:S02]  /*0400*/  UPLOP3.LUT UP6, UPT, UPT, UPT, UPT, 0x80, 0x8 ;  /* 0x000000000008789c */ /* 0x000fe40003fcf070 */
[----:B---3--:R-:W-:-:S04]  /*0410*/  UISETP.NE.U32.AND UP0, UPT, UR8, URZ, UPT ;  /* 0x000000ff0800728c */ /* 0x008fc8000bf05070 */
[----:B------:R-:W-:-:S04]  /*0420*/  UISETP.NE.AND.EX UP0, UPT, UR9, URZ, UPT, UP0 ;  /* 0x000000ff0900728c */ /* 0x000fc8000bf05300 */
[----:B------:R-:W-:-:S04]  /*0430*/  UISETP.EQ.OR.EX UP2, UPT, UR7, URZ, !UP0, UP1 ;  /* 0x000000ff0700728c */ /* 0x000fc8000c742710 */
[----:B------:R-:W-:-:S05]  /*0440*/  UP2UR UR50, UPR, URZ, 0x4 ;  /* 0x00000004ff327883 */ /* 0x000fca0008000000 */
[----:B------:R-:W-:Y:S07]  /*0450*/  BRA.U !UP2, `(.L_x_8) ;  /* 0x000000010a207547 */ /* 0x000fee000b800000 */
[----:B------:R-:W-:Y:S01]  /*0460*/  UISETP.NE.U32.AND UP2, UPT, UR6, URZ, UPT ;  /* 0x000000ff0600728c */ /* 0x000fe2000bf45070 */
[----:B-----5:R-:W-:Y:S01]  /*0470*/  FSETP.NEU.AND P0, PT, R35, RZ, PT ;  /* 0x000000ff2300720b */ /* 0x020fe20003f0d000 */
[----:B------:R-:W-:Y:S02]  /*0480*/  USEL UR5, URZ, 0xffffffff, UP0 ;  /* 0xffffffffff057887 */ /* 0x000fe40008000000 */
[----:B------:R-:W-:-:S10]  /*0490*/  UISETP.NE.AND.EX UP2, UPT, UR7, URZ, UPT, UP2 ;  /* 0x000000ff0700728c */ /* 0x000fd4000bf45320 */
[----:B------:R-:W-:Y:S01]  /*04a0*/  VOTEU.ANY UP1, P0 ;  /* 0x0000000000ff7886 */ /* 0x000fe20000020100 */
[----:B------:R-:W-:-:S04]  /*04b0*/  @!UP2 USEL UR5, URZ, 0xffffffff, UP1 ;  /* 0xffffffffff05a887 */ /* 0x000fc80008800000 */
[----:B------:R-:W-:-:S04]  /*04c0*/  ULOP3.LUT UR5, UR5, 0x1, URZ, 0xc0, !UPT ;  /* 0x0000000105057892 */ /* 0x000fc8000f8ec0ff */
[----:B------:R-:W-:-:S11]  /*04d0*/  UISETP.NE.U32.AND UP6, UPT, UR5, 0x1, UPT ;  /* 0x000000010500788c */ /* 0x000fd6000bfc5070 */
.L_x_8:
[----:B-12---:R-:W1:Y:S02]  /*04e0*/  SHFL.IDX PT, R2, R78, RZ, 0x1f ;  /* 0x00001fff4e027589 */ /* 0x006e6400000e0000 */
[----:B-1----:R-:W-:-:S13]  /*04f0*/  ISETP.NE.AND P0, PT, R2, RZ, PT ;  /* 0x000000ff0200720c */ /* 0x002fda0003f05270 */
[----:B------:R-:W-:Y:S05]  /*0500*/  @P0 BRA `(.L_x_9) ;  /* 0x0000000000ac0947 */ /* 0x000fea0003800000 */
[----:B------:R-:W-:Y:S01]  /*0510*/  ELECT P0, URZ, PT ;  /* 0x0000000000ff782f */ /* 0x000fe20003800000 */
[----:B------:R-:W-:-:S12]  /*0520*/  BSSY.RECONVERGENT B0, `(.L_x_9) ;  /* 0x0000029000007945 */ /* 0x000fd80003800200 */
[----:B------:R-:W-:Y:S05]  /*0530*/  @!P0 BRA `(.L_x_10) ;  /* 0x00000000009c8947 */ /* 0x000fea0003800000 */
[----:B------:R-:W1:Y:S01]  /*0540*/  S2UR UR7, SR_CgaCtaId ;  /* 0x00000000000779c3 */ /* 0x000e620000008800 */
[----:B------:R-:W-:Y:S01]  /*0550*/  UMOV UR8, 0x400 ;  /* 0x0000040000087882 */ /* 0x000fe20000000000 */
[----:B------:R-:W-:Y:S01]  /*0560*/  UMOV UR6, 0x1 ;  /* 0x0000000100067882 */ /* 0x000fe20000000000 */
[----:B------:R-:W-:Y:S02]  /*0570*/  UMOV UR5, 0x2 ;  /* 0x0000000200057882 */ /* 0x000fe40000000000 */
[----:B------:R-:W-:-:S04]  /*0580*/  UIADD3 UR10, UPT, UPT, -UR5, 0x100000, URZ ;  /* 0x00100000050a7890 */ /* 0x000fc8000fffe1ff */
[----:B------:R-:W-:Y:S02]  /*0590*/  USHF.L.U32 UR11, UR10, 0xb, URZ ;  /* 0x0000000b0a0b7899 */ /* 0x000fe400080006ff */
[----:B------:R-:W-:Y:S02]  /*05a0*/  USHF.L.U32 UR10, UR10, 0x1, URZ ;  /* 0x000000010a0a7899 */ /* 0x000fe400080006ff */
[----:B-1----:R-:W-:Y:S02]  /*05b0*/  ULEA UR7, UR7, UR8, 0x18 ;  /* 0x0000000807077291 */ /* 0x002fe4000f8ec0ff */
[----:B------:R-:W-:-:S04]  /*05c0*/  UIADD3 UR8, UPT, UPT, -UR6, 0x100000, URZ ;  /* 0x0010000006087890 */ /* 0x000fc8000fffe1ff */
[----:B------:R-:W-:Y:S02]  /*05d0*/  USHF.L.U32 UR9, UR8, 0xb, URZ ;  /* 0x0000000b08097899 */ /* 0x000fe400080006ff */
[----:B------:R-:W-:Y:S01]  /*05e0*/  USHF.L.U32 UR8, UR8, 0x1, URZ ;  /* 0x0000000108087899 */ /* 0x000fe200080006ff */
[----:B------:R-:W1:Y:S11]  /*05f0*/  FENCE.VIEW.ASYNC.S ;  /* 0x00000000000073c6 */ /* 0x000e760000000000 */
[----:B-1----:R1:W2:Y:S01]  /*0600*/  SYNCS.EXCH.64 URZ, [UR7], UR8 ;  /* 0x0000000807ff75b2 */ /* 0x0022a20008000100 */
[----:B------:R1:W3:Y:S01]  /*0610*/  SYNCS.EXCH.64 URZ, [UR7+0x68], UR10 ;  /* 0x0000680a07ff75b2 */ /* 0x0002e20008000100 */
[----:B------:R1:W4:Y:S01]  /*0620*/  SYNCS.EXCH.64 URZ, [UR7+0x8], UR8 ;  /* 0x0000080807ff75b2 */ /* 0x0003220008000100 */
[----:B------:R1:W1:Y:S01]  /*0630*/  SYNCS.EXCH.64 URZ, [UR7+0x70], UR10 ;  /* 0x0000700a07ff75b2 */ /* 0x0002620008000100 */
        /* <DEDUP_REMOVED lines=22> */
[----:B--234-:R-:W-:Y:S01]  /*07a0*/  NOP ;  /* 0x0000000000007918 */ /* 0x01cfe20000000000 */
.L_x_10:
[----:B-1----:R-:W-:Y:S05]  /*07b0*/  BSYNC.RECONVERGENT B0 ;  /* 0x0000000000007941 */ /* 0x002fea0003800200 */
.L_x_9:
[----:B------:R-:W1:Y:S01]  /*07c0*/  SHFL.IDX PT, R2, R78, RZ, 0x1f ;  /* 0x00001fff4e027589 */ /* 0x000e6200000e0000 */
[----:B------:R-:W-:Y:S01]  /*07d0*/  NOP ;  /* 0x0000000000007918 */ /* 0x000fe20000000000 */
[----:B-1----:R-:W-:-:S13]  /*07e0*/  ISETP.NE.AND P0, PT, R2, 0x1, PT ;  /* 0x000000010200780c */ /* 0x002fda0003f05270 */
[----:B------:R-:W-:Y:S05]  /*07f0*/  @P0 BRA `(.L_x_11) ;  /* 0x0000000000500947 */ /* 0x000fea0003800000 */
[----:B------:R-:W1:Y:S01]  /*0800*/  S2UR UR7, SR_CgaCtaId ;  /* 0x00000000000779c3 */ /* 0x000e620000008800 */
[----:B------:R-:W-:Y:S01]  /*0810*/  UMOV UR8, 0x400 ;  /* 0x0000040000087882 */ /* 0x000fe20000000000 */
[----:B------:R-:W-:Y:S01]  /*0820*/  UMOV UR6, 0x20 ;  /* 0x0000002000067882 */ /* 0x000fe20000000000 */
[----:B------:R-:W-:Y:S01]  /*0830*/  UMOV UR5, 0x80 ;  /* 0x0000008000057882 */ /* 0x000fe20000000000 */
[----:B------:R-:W-:Y:S01]  /*0840*/  ELECT P0, URZ, PT ;  /* 0x0000000000ff782f */ /* 0x000fe20003800000 */
        /* <DEDUP_REMOVED lines=8> */
[----:B-1----:R1:W2:Y:S01]  /*08d0*/  SYNCS.EXCH.64 URZ, [UR7+0xd0], UR8 ;  /* 0x0000d00807ff75b2 */ /* 0x0022a20008000100 */
[----:B------:R1:W3:Y:S01]  /*08e0*/  SYNCS.EXCH.64 URZ, [UR7+0xe8], UR10 ;  /* 0x0000e80a07ff75b2 */ /* 0x0002e20008000100 */
[----:B------:R1:W4:Y:S01]  /*08f0*/  SYNCS.EXCH.64 URZ, [UR7+0xd8], UR8 ;  /* 0x0000d80807ff75b2 */ /* 0x0003220008000100 */
[----:B------:R1:W1:Y:S01]  /*0900*/  SYNCS.EXCH.64 URZ, [UR7+0xf0], UR10 ;  /* 0x0000f00a07ff75b2 */ /* 0x0002620008000100 */
[----:B------:R1:W1:Y:S01]  /*0910*/  SYNCS.EXCH.64 URZ, [UR7+0xe0], UR8 ;  /* 0x0000e00807ff75b2 */ /* 0x0002620008000100 */
[----:B------:R1:W1:Y:S01]  /*0920*/  SYNCS.EXCH.64 URZ, [UR7+0xf8], UR10 ;  /* 0x0000f80a07ff75b2 */ /* 0x0002620008000100 */
[----:B------:R-:W-:Y:S01]  /*0930*/  NOP ;  /* 0x0000000000007918 */ /* 0x000fe20000000000 */
.L_x_11:
[----:B------:R-:W2:Y:S01]  /*0940*/  SHFL.IDX PT, R2, R78, RZ, 0x1f ;  /* 0x00001fff4e027589 */ /* 0x000ea200000e0000 */
[----:B------:R-:W-:Y:S01]  /*0950*/  NOP ;  /* 0x0000000000007918 */ /* 0x000fe20000000000 */
[----:B--2---:R-:W-:-:S13]  /*0960*/  ISETP.NE.AND P0, PT, R2, 0x3, PT ;  /* 0x000000030200780c */ /* 0x004fda0003f05270 */
[----:B------:R-:W-:Y:S05]  /*0970*/  @P0 BRA `(.L_x_12) ;  /* 0x0000000000300947 */ /* 0x000fea0003800000 */
[----:B------:R-:W2:Y:S01]  /*0980*/  S2UR UR6, SR_CgaCtaId ;  /* 0x00000000000679c3 */ /* 0x000ea20000008800 */
[----:B-1----:R-:W-:Y:S01]  /*0990*/  UMOV UR7, 0x400 ;  /* 0x0000040000077882 */ /* 0x002fe20000000000 */
[----:B------:R-:W-:Y:S01]  /*09a0*/  UMOV UR5, 0x20 ;  /* 0x0000002000057882 */ /* 0x000fe20000000000 */
[----:B------:R-:W-:Y:S01]  /*09b0*/  ELECT P0, URZ, PT ;  /* 0x0000000000ff782f */ /* 0x000fe20003800000 */
[----:B------:R-:W-:-:S04]  /*09c0*/  UIADD3 UR8, UPT, UPT, -UR5, 0x100000, URZ ;  /* 0x0010000005087890 */ /* 0x000fc8000fffe1ff */
[----:B------:R-:W-:Y:S02]  /*09d0*/  USHF.L.U32 UR9, UR8, 0xb, URZ ;  /* 0x0000000b08097899 */ /* 0x000fe400080006ff */
[----:B------:R-:W-:Y:S02]  /*09e0*/  USHF.L.U32 UR8, UR8, 0x1, URZ ;  /* 0x0000000108087899 */ /* 0x000fe400080006ff */
[----:B--2---:R-:W-:Y:S01]  /*09f0*/  ULEA UR6, UR6, UR7, 0x18 ;  /* 0x0000000706067291 */ /* 0x004fe2000f8ec0ff */
[----:B------:R-:W1:Y:S11]  /*0a00*/  FENCE.VIEW.ASYNC.S ;  /* 0x00000000000073c6 */ /* 0x000e760000000000 */
[----:B-1----:R2:W1:Y:S01]  /*0a10*/  SYNCS.EXCH.64 URZ, [UR6+0x100], UR8 ;  /* 0x0001000806ff75b2 */ /* 0x0024620008000100 */
[----:B------:R2:W1:Y:S02]  /*0a20*/  SYNCS.EXCH.64 URZ, [UR6+0x108], UR8 ;  /* 0x0001080806ff75b2 */ /* 0x0004640008000100 */
[----:B--2---:R-:W-:Y:S01]  /*0a30*/  NOP ;  /* 0x0000000000007918 */ /* 0x004fe20000000000 */
.L_x_12:
[----:B------:R-:W2:Y:S01]  /*0a40*/  SHFL.IDX PT, R2, R78, RZ, 0x1f ;  /* 0x00001fff4e027589 */ /* 0x000ea200000e0000 */
[----:B------:R-:W-:Y:S01]  /*0a50*/  NOP ;  /* 0x0000000000007918 */ /* 0x000fe20000000000 */
[----:B--2---:R-:W-:-:S13]  /*0a60*/  ISETP.NE.AND P0, PT, R2, 0x4, PT ;  /* 0x000000040200780c */ /* 0x004fda0003f05270 */
[----:B------:R-:W-:Y:S05]  /*0a70*/  @P0 BRA `(.L_x_13) ;  /* 0x0000000000440947 */ /* 0x000fea0003800000 */
[----:B------:R-:W2:Y:S01]  /*0a80*/  S2UR UR6, SR_CgaCtaId ;  /* 0x00000000000679c3 */ /* 0x000ea20000008800 */
[----:B-1----:R-:W-:Y:S01]  /*0a90*/  UMOV UR8, 0x1e0 ;  /* 0x000001e000087882 */ /* 0x002fe20000000000 */
[----:B------:R-:W-:Y:S01]  /*0aa0*/  UMOV UR7, 0x400 ;  /* 0x0000040000077882 */ /* 0x000fe20000000000 */
[----:B------:R-:W-:Y:S01]  /*0ab0*/  USEL UR8, UR8, 0x1a0, UP6 ;  /* 0x000001a008087887 */ /* 0x000fe2000b000000 */
[----:B------:R-:W-:Y:S01]  /*0ac0*/  UMOV UR5, 0x1 ;  /* 0x0000000100057882 */ /* 0x000fe20000000000 */
[----:B------:R-:W-:Y:S01]  /*0ad0*/  ELECT P0, URZ, PT ;  /* 0x0000000000ff782f */ /* 0x000fe20003800000 */
[----:B------:R-:W-:-:S04]  /*0ae0*/  UIADD3 UR10, UPT, UPT, -UR5, 0x100000, URZ ;  /* 0x00100000050a7890 */ /* 0x000fc8000fffe1ff */
[----:B------:R-:W-:Y:S02]  /*0af0*/  USHF.L.U32 UR11, UR10, 0xb, URZ ;  /* 0x0000000b0a0b7899 */ /* 0x000fe400080006ff */
[----:B------:R-:W-:Y:S02]  /*0b00*/  USHF.L.U32 UR10, UR10, 0x1, URZ ;  /* 0x000000010a0a7899 */ /* 0x000fe400080006ff */
        /* <DEDUP_REMOVED lines=8> */
.L_x_13:
[----:B------:R-:W2:Y:S01]  /*0b90*/  SHFL.IDX PT, R2, R78, RZ, 0x1f ;  /* 0x00001fff4e027589 */ /* 0x000ea200000e0000 */
[----:B------:R-:W1:Y:S01]  /*0ba0*/  S2UR UR46, SR_CgaCtaId ;  /* 0x00000000002e79c3 */ /* 0x000e620000008800 */
[----:B------:R-:W-:Y:S01]  /*0bb0*/  NOP ;  /* 0x0000000000007918 */ /* 0x000fe20000000000 */
[----:B--2---:R-:W-:-:S13]  /*0bc0*/  ISETP.NE.AND P0, PT, R2, 0x5, PT ;  /* 0x000000050200780c */ /* 0x004fda0003f05270 */
[----:B-1----:R-:W-:Y:S05]  /*0bd0*/  @P0 BRA `(.L_x_14) ;  /* 0x0000000000440947 */ /* 0x002fea0003800000 */
[----:B------:R-:W-:Y:S01]  /*0be0*/  UMOV UR7, 0x400 ;  /* 0x0000040000077882 */ /* 0x000fe20000000000 */
[----:B------:R-:W-:Y:S01]  /*0bf0*/  UMOV UR6, 0x1 ;  /* 0x0000000100067882 */ /* 0x000fe20000000000 */
[----:B------:R-:W-:Y:S01]  /*0c00*/  UMOV UR5, 0x80 ;  /* 0x0000008000057882 */ /* 0x000fe20000000000 */
[----:B------:R-:W-:Y:S02]  /*0c10*/  ULEA UR7, UR46, UR7, 0x18 ;  /* 0x000000072e077291 */ /* 0x000fe4000f8ec0ff */
[----:B------:R-:W-:-:S04]  /*0c20*/  UIADD3 UR8, UPT, UPT, -UR6, 0x100000, URZ ;  /* 0x0010000006087890 */ /* 0x000fc8000fffe1ff */
[----:B------:R-:W-:Y:S02]  /*0c30*/  USHF.L.U32 UR9, UR8, 0xb, URZ ;  /* 0x0000000b08097899 */ /* 0x000fe400080006ff */
[----:B------:R-:W-:Y:S02]  /*0c40*/  USHF.L.U32 UR8, UR8, 0x1, URZ ;  /* 0x0000000108087899 */ /* 0x000fe400080006ff */
[----:B------:R-:W-:-:S04]  /*0c50*/  UIADD3 UR10, UPT, UPT, -UR5, 0x100000, URZ ;  /* 0x00100000050a7890 */ /* 0x000fc8000fffe1ff */
[----:B------:R-:W-:Y:S02]  /*0c60*/  USHF.L.U32 UR11, UR10, 0xb, URZ ;  /* 0x0000000b0a0b7899 */ /* 0x000fe400080006ff */
[----:B------:R-:W-:Y:S01]  /*0c70*/  USHF.L.U32 UR10, UR10, 0x1, URZ ;  /* 0x000000010a0a7899 */ /* 0x000fe200080006ff */
[----:B------:R-:W-:Y:S01]  /*0c80*/  ELECT P0, URZ, PT ;  /* 0x0000000000ff782f */ /* 0x000fe20003800000 */
[----:B------:R-:W1:Y:S02]  /*0c90*/  FENCE.VIEW.ASYNC.S ;  /* 0x00000000000073c6 */ /* 0x000e640000000000 */
[----:B-1----:R1:W2:Y:S08]  /*0ca0*/  SYNCS.EXCH.64 URZ, [UR7+0x120], UR8 ;  /* 0x0001200807ff75b2 */ /* 0x0022b00008000100 */
[----:B------:R1:W1:Y:S01]  /*0cb0*/  SYNCS.EXCH.64 URZ, [UR7+0x130], UR10 ;  /* 0x0001300a07ff75b2 */ /* 0x0002620008000100 */
[----:B------:R1:W1:Y:S01]  /*0cc0*/  SYNCS.EXCH.64 URZ, [UR7+0x128], UR8 ;  /* 0x0001280807ff75b2 */ /* 0x0002620008000100 */
[----:B------:R1:W1:Y:S01]  /*0cd0*/  SYNCS.EXCH.64 URZ, [UR7+0x138], UR10 ;  /* 0x0001380a07ff75b2 */ /* 0x0002620008000100 */
[----:B------:R-:W-:Y:S01]  /*0ce0*/  NOP ;  /* 0x0000000000007918 */ /* 0x000fe20000000000 */
.L_x_14:
[----:B------:R-:W3:Y:S01]  /*0cf0*/  LDCU UR5, c[0x0][0x36c] ;  /* 0x00006d80ff0577ac */ /* 0x000ee20008000800 */
[----:B------:R-:W-:Y:S01]  /*0d00*/  ISETP.NE.OR P6, PT, R0, 0x2, !P6 ;  /* 0x000000020000780c */ /* 0x000fe200077c5670 */
[----:B------:R-:W-:Y:S01]  /*0d10*/  NOP ;  /* 0x0000000000007918 */ /* 0x000fe20000000000 */
[----:B------:R-:W-:Y:S01]  /*0d20*/  LOP3.LUT R8, R77, 0x1f, RZ, 0xc0, !PT ;  /* 0x0000001f4d087812 */ /* 0x000fe200078ec0ff */
[----:B------:R-:W-:Y:S02]  /*0d30*/  UISETP.NE.AND UP5, UPT, UR4, 0x2, UPT ;  /* 0x000000020400788c */ /* 0x000fe4000bfa5270 */
[----:B------:R-:W-:Y:S02]  /*0d40*/  UISETP.NE.AND UP4, UPT, UR4, URZ, UPT ;  /* 0x000000ff0400728c */ /* 0x000fe4000bf85270 */
[----:B---3--:R-:W-:-:S09]  /*0d50*/  UISETP.EQ.U32.AND UP1, UPT, UR5, 0x1, UPT ;  /* 0x000000010500788c */ /* 0x008fd2000bf22070 */
[----:B------:R-:W-:Y:S05]  /*0d60*/  BRA.U !UP1, `(.L_x_15) ;  /* 0x0000000109087547 */ /* 0x000fea000b800000 */
[----:B-12-4-:R-:W-:Y:S01]  /*0d70*/  UCGABAR_ARV ;  /* 0x00000000000079c7 */ /* 0x016fe20008000000 */
[----:B------:R-:W-:Y:S05]  /*0d80*/  BRA `(.L_x_16) ;  /* 0x0000000000047947 */ /* 0x000fea0003800000 */
.L_x_15:
[----:B-12-4-:R-:W-:Y:S01]  /*0d90*/  NOP ;  /* 0x0000000000007918 */ /* 0x016fe20000000000 */
.L_x_16:
[----:B------:R-:W1:Y:S01]  /*0da0*/  S2R R18, SR_CTAID.Y ;  /* 0x0000000000127919 */ /* 0x000e620000002600 */
[----:B------:R-:W2:Y:S01]  /*0db0*/  S2UR UR6, SR_CTAID.X ;  /* 0x00000000000679c3 */ /* 0x000ea20000002500 */
[----:B------:R-:W-:-:S05]  /*0dc0*/  CS2R.32 R64, SR_CgaSize ;  /* 0x0000000000407805 */ /* 0x000fca0000008a00 */
[----:B------:R-:W-:-:S05]  /*0dd0*/  IMAD R64, R64, -0xa0, RZ ;  /* 0xffffff6040407824 */ /* 0x000fca00078e02ff */
[----:B------:R-:W-:-:S14]  /*0de0*/  R2UR UR7, R64 ;  /* 0x00000000400772ca */ /* 0x000fdc00000e0000 */
[----:B------:R-:W3:Y:S01]  /*0df0*/  LDCU UR7, c[0x0][UR7+0x2b0] ;  /* 0x00005600070777ac */ /* 0x000ee20008000800 */
[----:B------:R-:W-:-:S05]  /*0e00*/  CS2R.32 R64, SR_CgaSize ;  /* 0x0000000000407805 */ /* 0x000fca0000008a00 */
[----:B------:R-:W-:-:S05]  /*0e10*/  IMAD R64, R64, -0xa0, RZ ;  /* 0xffffff6040407824 */ /* 0x000fca00078e02ff */
[----:B------:R-:W-:-:S14]  /*0e20*/  R2UR UR5, R64 ;  /* 0x00000000400572ca */ /* 0x000fdc00000e0000 */
[----:B------:R-:W4:Y:S01]  /*0e30*/  LDCU UR5, c[0x0][UR5+0x2b4] ;  /* 0x00005680050577ac */ /* 0x000f220008000800 */
[----:B------:R-:W4:Y:S01]  /*0e40*/  LDC R11, c[0x0][0xc24] ;  /* 0x00030900ff0b7b82 */ /* 0x000f220000000800 */
[----:B------:R-:W-:Y:S02]  /*0e50*/  USHF.L.U32 UR44, UR46, 0xb, URZ ;  /* 0x0000000b2e2c7899 */ /* 0x000fe400080006ff */
[----:B------:R-:W-:Y:S02]  /*0e60*/  USHF.L.U32 UR24, UR46, 0x5, URZ ;  /* 0x000000052e187899 */ /* 0x000fe400080006ff */
[----:B------:R-:W-:Y:S02]  /*0e70*/  ULOP3.LUT UR44, UR44, 0x800, URZ, 0xc0, !UPT ;  /* 0x000008002c2c7892 */ /* 0x000fe4000f8ec0ff */
[----:B------:R-:W-:Y:S01]  /*0e80*/  ULOP3.LUT UR24, UR24, 0x20, URZ, 0xc0, !UPT ;  /* 0x0000002018187892 */ /* 0x000fe2000f8ec0ff */
[----:B------:R-:W-:-:S05]  /*0e90*/  CS2R.32 R5, SR_CgaSize ;  /* 0x0000000000057805 */ /* 0x000fca0000008a00 */
[----:B------:R-:W-:-:S06]  /*0ea0*/  IMAD R5, R5, -0xa0, RZ ;  /* 0xffffff6005057824 */ /* 0x000fcc00078e02ff */
[----:B------:R-:W4:Y:S01]  /*0eb0*/  LDC R5, c[0x0][R5+0x2a0] ;  /* 0x0000a80005057b82 */ /* 0x000f220000000800 */
[----:B------:R-:W-:Y:S01]  /*0ec0*/  UISETP.NE.AND UP2, UPT, UR4, 0x2, UPT ;  /* 0x000000020400788c */ /* 0x000fe2000bf45270 */
[----:B--2---:R-:W-:Y:S02]  /*0ed0*/  I2FP.F32.U32 R64, UR6 ;  /* 0x0000000600407c45 */ /* 0x004fe40008201000 */
[----:B------:R-:W-:-:S05]  /*0ee0*/  CS2R.32 R58, SR_CgaSize ;  /* 0x00000000003a7805 */ /* 0x000fca0000008a00 */
[----:B------:R-:W-:-:S06]  /*0ef0*/  IMAD R58, R58, -0xa0, RZ ;  /* 0xffffff603a3a7824 */ /* 0x000fcc00078e02ff */
[----:B------:R-:W2:Y:S01]  /*0f00*/  LDC R58, c[0x0][R58+0x2a4] ;  /* 0x0000a9003a3a7b82 */ /* 0x000ea20000000800 */
[----:B------:R-:W-:Y:S01]  /*0f10*/  MOV R19, UR6 ;  /* 0x0000000600137c02 */ /* 0x000fe20008000f00 */
[----:B---3--:R-:W-:Y:S01]  /*0f20*/  FMUL R64, R64, UR7 ;  /* 0x0000000740407c20 */ /* 0x008fe20008400000 */
[----:B-1----:R-:W-:-:S05]  /*0f30*/  I2FP.F32.U32 R0, R18 ;  /* 0x0000001200007245 */ /* 0x002fca0000201000 */
[----:B------:R-:W1:Y:S01]  /*0f40*/  S2UR UR47, SR_CTAID.Z ;  /* 0x00000000002f79c3 */ /* 0x000e620000002700 */
[----:B----4-:R-:W-:Y:S01]  /*0f50*/  ISETP.GE.AND P0, PT, R11, 0x1, PT ;  /* 0x000000010b00780c */ /* 0x010fe20003f06270 */
[----:B------:R-:W3:Y:S01]  /*0f60*/  F2I.U32.TRUNC.NTZ R64, R64 ;  /* 0x0000004000407305 */ /* 0x000ee2000020f000 */
[----:B------:R-:W-:Y:S01]  /*0f70*/  FMUL R0, R0, UR5 ;  /* 0x0000000500007c20 */ /* 0x000fe20008400000 */
[----:B------:R-:W4:Y:S04]  /*0f80*/  LDCU UR5, c[0x0][0xc30] ;  /* 0x00018600ff0577ac */ /* 0x000f280008000800 */
[----:B------:R-:W1:Y:S02]  /*0f90*/  LDC R26, c[0x0][0xc24] ;  /* 0x00030900ff1a7b82 */ /* 0x000e640000000800 */
[----:B------:R-:W4:Y:S01]  /*0fa0*/  F2I.U32.TRUNC.NTZ R3, R0 ;  /* 0x0000000000037305 */ /* 0x000f22000020f000 */
[----:B---3--:R-:W-:-:S05]  /*0fb0*/  IADD3 R64, PT, PT, -R64, RZ, RZ ;  /* 0x000000ff40407210 */ /* 0x008fca0007ffe1ff */
[----:B------:R-:W-:Y:S01]  /*0fc0*/  IMAD R64, R5, R64, UR6 ;  /* 0x0000000605407e24 */ /* 0x000fe2000f8e0240 */
[----:B----4-:R-:W-:Y:S02]  /*0fd0*/  IADD3 R3, PT, PT, -R3, RZ, RZ ;  /* 0x000000ff03037210 */ /* 0x010fe40007ffe1ff */
[----:B------:R-:W-:-:S03]  /*0fe0*/  PRMT R0, RZ, 0x7610, R0 ;  /* 0x00007610ff007816 */ /* 0x000fc60000000000 */
[----:B--2---:R-:W-:Y:S01]  /*0ff0*/  IMAD R58, R58, R3, R18 ;  /* 0x000000033a3a7224 */ /* 0x004fe200078e0212 */
[----:B------:R-:W-:Y:S06]  /*1000*/  BRA.U UP4, `(.L_x_17) ;  /* 0x0000000104207547 */ /* 0x000fec000b800000 */
[C---:B------:R-:W-:Y:S02]  /*1010*/  ISETP.NE.AND P3, PT, R58.reuse, RZ, PT ;  /* 0x000000ff3a00720c */ /* 0x040fe40003f65270 */
[----:B------:R-:W-:Y:S02]  /*1020*/  ISETP.NE.AND P1, PT, R58, RZ, PT ;  /* 0x000000ff3a00720c */ /* 0x000fe40003f25270 */
[C---:B------:R-:W-:Y:S02]  /*1030*/  ISETP.NE.AND P2, PT, R64.reuse, 0x1, PT ;  /* 0x000000014000780c */ /* 0x040fe40003f45270 */
[----:B------:R-:W-:Y:S02]  /*1040*/  SEL R0, RZ, 0x2, P3 ;  /* 0x00000002ff007807 */ /* 0x000fe40001800000 */
[----:B------:R-:W-:Y:S02]  /*1050*/  ISETP.EQ.OR P1, PT, R64, RZ, !P1 ;  /* 0x000000ff4000720c */ /* 0x000fe40004f22670 */
[----:B------:R-:W-:-:S02]  /*1060*/  SEL R0, R0, 0x2, P2 ;  /* 0x0000000200007807 */ /* 0x000fc40001000000 */
[----:B------:R-:W-:-:S05]  /*1070*/  SEL R3, RZ, 0x1, !P1 ;  /* 0x00000001ff037807 */ /* 0x000fca0004800000 */
[----:B------:R-:W-:Y:S02]  /*1080*/  IMAD.IADD R0, R3, 0x1, R0 ;  /* 0x0000000103007824 */ /* 0x000fe400078e0200 */
.L_x_17:
[----:B------:R-:W-:Y:S05]  /*1090*/  @!P0 BRA `(.L_x_18) ;  /* 0x0000000000b88947 */ /* 0x000fea0003800000 */
[----:B------:R-:W2:Y:S01]  /*10a0*/  LDC.64 R4, c[0x0][0xc18] ;  /* 0x00030600ff047b82 */ /* 0x000ea20000000a00 */
[----:B------:R-:W-:-:S07]  /*10b0*/  ISETP.NE.AND P0, PT, R11, 0x1, PT ;  /* 0x000000010b00780c */ /* 0x000fce0003f05270 */
[----:B------:R-:W3:Y:S08]  /*10c0*/  LDC R10, c[0x0][0xc0c] ;  /* 0x00030300ff0a7b82 */ /* 0x000ef00000000800 */
[----:B------:R-:W4:Y:S08]  /*10d0*/  LDC R13, c[0x0][0x370] ;  /* 0x0000dc00ff0d7b82 */ /* 0x000f300000000800 */
[----:B------:R-:W1:Y:S01]  /*10e0*/  LDC R12, c[0x0][0x374] ;  /* 0x0000dd00ff0c7b82 */ /* 0x000e620000000800 */
[----:B--2---:R-:W-:-:S07]  /*10f0*/  ISETP.NE.AND P1, PT, R4, 0x1, PT ;  /* 0x000000010400780c */ /* 0x004fce0003f25270 */
[----:B------:R-:W4:Y:S01]  /*1100*/  LDC.64 R6, c[0x0][0xc10] ;  /* 0x00030400ff067b82 */ /* 0x000f220000000a00 */
[----:B---3--:R-:W-:-:S07]  /*1110*/  ISETP.NE.AND P2, PT, R10, 0x1, PT ;  /* 0x000000010a00780c */ /* 0x008fce0003f45270 */
[----:B------:R-:W2:Y:S08]  /*1120*/  LDC R9, c[0x0][0xc20] ;  /* 0x00030800ff097b82 */ /* 0x000eb00000000800 */
[----:B------:R-:W3:Y:S01]  /*1130*/  LDC.64 R2, c[0x0][0xc28] ;  /* 0x00030a00ff027b82 */ /* 0x000ee20000000a00 */
[----:B-1----:R-:W-:-:S04]  /*1140*/  IMAD.HI.U32 R14, R12, R5, RZ ;  /* 0x000000050c0e7227 */ /* 0x002fc800078e00ff */
[----:B----4-:R-:W-:-:S04]  /*1150*/  IMAD.HI.U32 R16, R13, R6, RZ ;  /* 0x000000060d107227 */ /* 0x010fc800078e00ff */
[----:B------:R-:W-:Y:S01]  /*1160*/  IMAD.HI.U32 R20, R19, R6, RZ ;  /* 0x0000000613147227 */ /* 0x000fe200078e00ff */
[----:B------:R-:W-:Y:S02]  /*1170*/  @P2 SHF.R.U32.HI R13, RZ, R7, R16 ;  /* 0x00000007ff0d2219 */ /* 0x000fe40000011610 */
[----:B--2---:R-:W-:Y:S01]  /*1180*/  @P1 SHF.R.U32.HI R12, RZ, R9, R14 ;  /* 0x00000009ff0c1219 */ /* 0x004fe2000001160e */
[----:B------:R-:W-:Y:S01]  /*1190*/  IMAD.HI.U32 R16, R18, R5, RZ ;  /* 0x0000000512107227 */ /* 0x000fe200078e00ff */
[----:B------:R-:W-:-:S04]  /*11a0*/  SHF.R.U32.HI R20, RZ, R7, R20 ;  /* 0x00000007ff147219 */ /* 0x000fc80000011614 */
[----:B------:R-:W-:Y:S01]  /*11b0*/  SHF.R.U32.HI R9, RZ, R9, R16 ;  /* 0x00000009ff097219 */ /* 0x000fe20000011610 */
[----:B---3--:R-:W-:Y:S01]  /*11c0*/  IMAD.HI.U32 R14, R12, R2, RZ ;  /* 0x000000020c0e7227 */ /* 0x008fe200078e00ff */
[----:B------:R-:W-:Y:S02]  /*11d0*/  SEL R5, R19, R20, !P2 ;  /* 0x0000001413057207 */ /* 0x000fe40005000000 */
[----:B------:R-:W-:Y:S01]  /*11e0*/  SEL R9, R18, R9, !P1 ;  /* 0x0000000912097207 */ /* 0x000fe20004800000 */
[----:B------:R-:W-:Y:S01]  /*11f0*/  IMAD.HI.U32 R6, R13, R2, RZ ;  /* 0x000000020d067227 */ /* 0x000fe200078e00ff */
[-C--:B------:R-:W-:Y:S02]  /*1200*/  @P0 SHF.R.U32.HI R12, RZ, R3.reuse, R14 ;  /* 0x00000003ff0c0219 */ /* 0x080fe4000001160e */
[----:B------:R-:W-:Y:S02]  /*1210*/  IADD3 R7, PT, PT, -R9, RZ, RZ ;  /* 0x000000ff09077210 */ /* 0x000fe40007ffe1ff */
[----:B------:R-:W-:Y:S01]  /*1220*/  @P0 SHF.R.U32.HI R13, RZ, R3, R6 ;  /* 0x00000003ff0d0219 */ /* 0x000fe20000011606 */
[----:B------:R-:W-:-:S02]  /*1230*/  IMAD R12, R12, R11, RZ ;  /* 0x0000000b0c0c7224 */ /* 0x000fc400078e02ff */
[----:B------:R-:W-:Y:S02]  /*1240*/  IMAD R7, R4, R7, R18 ;  /* 0x0000000704077224 */ /* 0x000fe400078e0212 */
[----:B------:R-:W-:Y:S01]  /*1250*/  IMAD R6, R13, R11, RZ ;  /* 0x0000000b0d067224 */ /* 0x000fe200078e02ff */
[----:B------:R-:W-:-:S04]  /*1260*/  ISETP.GE.AND P1, PT, R9, R12, PT ;  /* 0x0000000c0900720c */ /* 0x000fc80003f26270 */
[----:B------:R-:W-:Y:S01]  /*1270*/  ISETP.GE.OR P1, PT, R5, R6, P1 ;  /* 0x000000060500720c */ /* 0x000fe20000f26670 */
[----:B------:R-:W-:-:S05]  /*1280*/  IMAD.HI.U32 R6, R9, R2, RZ ;  /* 0x0000000209067227 */ /* 0x000fca00078e00ff */
[----:B------:R-:W-:-:S04]  /*1290*/  SHF.R.U32.HI R6, RZ, R3, R6 ;  /* 0x00000003ff067219 */ /* 0x000fc80000011606 */
[----:B------:R-:W-:-:S03]  /*12a0*/  SEL R6, R9, R6, !P0 ;  /* 0x0000000609067207 */ /* 0x000fc60004000000 */
[----:B------:R-:W-:Y:S01]  /*12b0*/  @!P1 IMAD.HI.U32 R12, R5, R2, RZ ;  /* 0x00000002050c9227 */ /* 0x000fe200078e00ff */
[----:B------:R-:W-:-:S04]  /*12c0*/  IADD3 R2, PT, PT, -R6, RZ, RZ ;  /* 0x000000ff06027210 */ /* 0x000fc80007ffe1ff */
[----:B------:R-:W-:Y:S01]  /*12d0*/  @!P1 SHF.R.U32.HI R12, RZ, R3, R12 ;  /* 0x00000003ff0c9219 */ /* 0x000fe2000001160c */
[----:B------:R-:W-:-:S03]  /*12e0*/  IMAD R2, R11, R2, R9 ;  /* 0x000000020b027224 */ /* 0x000fc600078e0209 */
[----:B------:R-:W-:-:S05]  /*12f0*/  @!P1 SEL R3, R5, R12, !P0 ;  /* 0x0000000c05039207 */ /* 0x000fca0004000000 */
[--C-:B------:R-:W-:Y:S02]  /*1300*/  @!P1 IMAD.IADD R6, R6, 0x1, -R3.reuse ;  /* 0x0000000106069824 */ /* 0x100fe400078e0a03 */
[----:B------:R-:W-:Y:S01]  /*1310*/  @!P1 IMAD R3, R2, R13, R3 ;  /* 0x0000000d02039224 */ /* 0x000fe200078e0203 */
[----:B------:R-:W-:Y:S01]  /*1320*/  IADD3 R2, PT, PT, -R5, RZ, RZ ;  /* 0x000000ff05027210 */ /* 0x000fe20007ffe1ff */
[----:B------:R-:W-:Y:S02]  /*1330*/  @!P1 IMAD R9, R6, R11, R5 ;  /* 0x0000000b06099224 */ /* 0x000fe400078e0205 */
[----:B------:R-:W-:Y:S02]  /*1340*/  @!P1 IMAD.MOV.U32 R5, RZ, RZ, R3 ;  /* 0x000000ffff059224 */ /* 0x000fe400078e0003 */
[----:B------:R-:W-:Y:S02]  /*1350*/  IMAD R2, R10, R2, R19 ;  /* 0x000000020a027224 */ /* 0x000fe400078e0213 */
[----:B------:R-:W-:-:S02]  /*1360*/  IMAD R18, R9, R4, R7 ;  /* 0x0000000409127224 */ /* 0x000fc400078e0207 */
[----:B------:R-:W-:Y:S02]  /*1370*/  IMAD R19, R5, R10, R2 ;  /* 0x0000000a05137224 */ /* 0x000fe400078e0202 */
.L_x_18:
[----:B------:R-:W-:-:S09]  /*1380*/  UISETP.NE.AND UP3, UPT, UR5, 0x1, UPT ;  /* 0x000000010500788c */ /* 0x000fd2000bf65270 */
[----:B------:R-:W-:Y:S05]  /*1390*/  BRA.U UP3, `(.L_x_19) ;  /* 0x0000000103407547 */ /* 0x000fea000b800000 */
[----:B------:R-:W2:Y:S08]  /*13a0*/  LDC.64 R4, c[0x0][0xc10] ;  /* 0x00030400ff047b82 */ /* 0x000eb00000000a00 */
[----:B------:R-:W3:Y:S08]  /*13b0*/  LDC.64 R2, c[0x0][0xc18] ;  /* 0x00030600ff027b82 */ /* 0x000ef00000000a00 */
[----:B------:R-:W4:Y:S08]  /*13c0*/  LDC R6, c[0x0][0xc20] ;  /* 0x00030800ff067b82 */ /* 0x000f300000000800 */
[----:B------:R-:W1:Y:S01]  /*13d0*/  LDC R10, c[0x0][0xc0c] ;  /* 0x00030300ff0a7b82 */ /* 0x000e620000000800 */
[----:B--2---:R-:W-:-:S05]  /*13e0*/  IMAD.HI.U32 R4, R19, R4, RZ ;  /* 0x0000000413047227 */ /* 0x004fca00078e00ff */
[----:B------:R-:W-:Y:S01]  /*13f0*/  SHF.R.U32.HI R4, RZ, R5, R4 ;  /* 0x00000005ff047219 */ /* 0x000fe20000011604 */
[----:B---3--:R-:W-:Y:S01]  /*1400*/  IMAD.HI.U32 R3, R18, R3, RZ ;  /* 0x0000000312037227 */ /* 0x008fe200078e00ff */
[----:B------:R-:W-:-:S04]  /*1410*/  ISETP.NE.AND P0, PT, R2, 0x1, PT ;  /* 0x000000010200780c */ /* 0x000fc80003f05270 */
[----:B----4-:R-:W-:-:S04]  /*1420*/  SHF.R.U32.HI R3, RZ, R6, R3 ;  /* 0x00000006ff037219 */ /* 0x010fc80000011603 */
[----:B------:R-:W-:Y:S02]  /*1430*/  SEL R3, R18, R3, !P0 ;  /* 0x0000000312037207 */ /* 0x000fe40004000000 */
[----:B-1----:R-:W-:-:S04]  /*1440*/  ISETP.NE.AND P1, PT, R10, 0x1, PT ;  /* 0x000000010a00780c */ /* 0x002fc80003f25270 */
[----:B------:R-:W-:-:S05]  /*1450*/  SEL R4, R19, R4, !P1 ;  /* 0x0000000413047207 */ /* 0x000fca0004800000 */
[----:B------:R-:W-:Y:S02]  /*1460*/  IMAD.IADD R5, R3, 0x1, -R4 ;  /* 0x0000000103057824 */ /* 0x000fe400078e0a04 */
[----:B------:R-:W-:Y:S02]  /*1470*/  IMAD.IADD R3, R4, 0x1, -R3 ;  /* 0x0000000104037824 */ /* 0x000fe400078e0a03 */
[----:B------:R-:W-:Y:S02]  /*1480*/  IMAD R19, R5, R10, R19 ;  /* 0x0000000a05137224 */ /* 0x000fe400078e0213 */
[----:B------:R-:W-:Y:S02]  /*1490*/  IMAD R18, R3, R2, R18 ;  /* 0x0000000203127224 */ /* 0x000fe400078e0212 */
.L_x_19:
[----:B------:R-:W-:Y:S05]  /*14a0*/  BRA.U !UP1, `(.L_x_20) ;  /* 0x00000001090c7547 */ /* 0x000fea000b800000 */
[----:B------:R-:W-:Y:S01]  /*14b0*/  UCGABAR_WAIT ;  /* 0x0000000000007dc7 */ /* 0x000fe20008000000 */
[----:B------:R-:W-:Y:S01]  /*14c0*/  CCTL.IVALL ;  /* 0x00000000ff00798f */ /* 0x000fe20002000000 */
[----:B------:R-:W-:Y:S05]  /*14d0*/  BRA `(.L_x_21) ;  /* 0x0000000000047947 */ /* 0x000fea0003800000 */
.L_x_20:
[----:B------:R-:W-:Y:S06]  /*14e0*/  BAR.SYNC.DEFER_BLOCKING 0x0 ;  /* 0x0000000000007b1d */ /* 0x000fec0000010000 */
.L_x_21:
[----:B------:R-:W-:Y:S05]  /*14f0*/  BRA.U UP2, `(.L_x_22) ;  /* 0x0000002102447547 */ /* 0x000fea000b800000 */
[----:B------:R-:W2:Y:S01]  /*1500*/  LDCU UR50, c[0x0][0x394] ;  /* 0x00007280ff3277ac */ /* 0x000ea20008000800 */
[----:B------:R-:W3:Y:S01]  /*1510*/  LDC R2, c[0x0][0x5d8] ;  /* 0x00017600ff027b82 */ /* 0x000ee20000000800 */
[----:B------:R-:W-:Y:S01]  /*1520*/  PLOP3.LUT P4, PT, PT, PT, UP6, 0x80, 0x8 ;  /* 0x000000000008781c */ /* 0x000fe20003f8f068 */
[----:B------:R-:W-:Y:S01]  /*1530*/  IMAD.MOV.U32 R10, RZ, RZ, 0x1 ;  /* 0x00000001ff0a7424 */ /* 0x000fe200078e00ff */
[----:B------:R-:W-:Y:S01]  /*1540*/  UISETP.NE.AND UP0, UPT, UR4, URZ, UPT ;  /* 0x000000ff0400728c */ /* 0x000fe2000bf05270 */
[----:B------:R-:W-:Y:S01]  /*1550*/  ISETP.EQ.OR P5, PT, R8, RZ, P6 ;  /* 0x000000ff0800720c */ /* 0x000fe200037a2670 */
[----:B-1----:R-:W-:Y:S01]  /*1560*/  USEL UR47, URZ, 0x1, UP5 ;  /* 0x00000001ff2f7887 */ /* 0x002fe2000a800000 */
[----:B------:R-:W-:Y:S01]  /*1570*/  PLOP3.LUT P4, PT, P4, PT, PT, 0x8, 0x80 ;  /* 0x000000000080781c */ /* 0x000fe2000278e170 */
[----:B------:R-:W-:Y:S01]  /*1580*/  IMAD.MOV.U32 R8, RZ, RZ, RZ ;  /* 0x000000ffff087224 */ /* 0x000fe200078e00ff */
[----:B------:R-:W1:Y:S01]  /*1590*/  LDC R9, c[0x0][0x370] ;  /* 0x0000dc00ff097b82 */ /* 0x000e620000000800 */
[----:B------:R-:W4:Y:S01]  /*15a0*/  LDCU.64 UR54, c[0x0][0x348] ;  /* 0x00006900ff3677ac */ /* 0x000f220008000a00 */
[----:B------:R-:W-:Y:S01]  /*15b0*/  USEL UR47, UR47, 0x2, UP0 ;  /* 0x000000022f2f7887 */ /* 0x000fe20008000000 */
[----:B------:R-:W-:-:S05]  /*15c0*/  UMOV UR48, URZ ;  /* 0x000000ff00307c82 */ /* 0x000fca0008000000 */
[----:B------:R-:W1:Y:S01]  /*15d0*/  LDC R0, c[0x0][0x374] ;  /* 0x0000dd00ff007b82 */ /* 0x000e620000000800 */
[----:B--2---:R-:W-:Y:S02]  /*15e0*/  UIADD3 UR5, UPT, UPT, UR50, 0x3f, URZ ;  /* 0x0000003f32057890 */ /* 0x004fe4000fffe0ff */
[----:B------:R-:W-:Y:S02]  /*15f0*/  UIADD3 UR4, UPT, UPT, UR50, -0x1, URZ ;  /* 0xffffffff32047890 */ /* 0x000fe4000fffe0ff */
[----:B------:R-:W-:Y:S02]  /*1600*/  USHF.R.S32.HI UR52, URZ, 0x1f, UR5 ;  /* 0x0000001fff347899 */ /* 0x000fe40008011405 */
[----:B------:R-:W-:Y:S01]  /*1610*/  UISETP.GE.U32.AND UP2, UPT, UR4, -0x7f, UPT ;  /* 0xffffff810400788c */ /* 0x000fe2000bf46070 */
[----:B---3--:R-:W-:Y:S01]  /*1620*/  VIADD R2, R2, 0x3f ;  /* 0x0000003f02027836 */ /* 0x008fe20000000000 */
[----:B------:R-:W-:Y:S02]  /*1630*/  ULEA.HI UR52, UR52, UR5, URZ, 0x6 ;  /* 0x0000000534347291 */ /* 0x000fe4000f8f30ff */
[----:B------:R-:W-:-:S02]  /*1640*/  UIADD3 UR50, UPT, UPT, UR50, 0x7e, URZ ;  /* 0x0000007e32327890 */ /* 0x000fc4000fffe0ff */
[----:B------:R-:W-:Y:S01]  /*1650*/  USHF.R.S32.HI UR52, URZ, 0x6, UR52 ;  /* 0x00000006ff347899 */ /* 0x000fe20008011434 */
[----:B------:R-:W-:-:S03]  /*1660*/  SHF.R.S32.HI R15, RZ, 0x1f, R2 ;  /* 0x0000001fff0f7819 */ /* 0x000fc60000011402 */
[----:B------:R-:W-:Y:S01]  /*1670*/  UISETP.LT.U32.AND UP1, UPT, UR52, 0xd, UPT ;  /* 0x0000000d3400788c */ /* 0x000fe2000bf21070 */
[----:B------:R-:W-:-:S03]  /*1680*/  LEA.HI R15, R15, R2, RZ, 0x6 ;  /* 0x000000020f0f7211 */ /* 0x000fc600078f30ff */
[----:B------:R-:W-:Y:S01]  /*1690*/  USEL UR51, UR52, 0xd, UP1 ;  /* 0x0000000d34337887 */ /* 0x000fe20008800000 */
[----:B------:R-:W-:-:S03]  /*16a0*/  SHF.R.S32.HI R15, RZ, 0x6, R15 ;  /* 0x00000006ff0f7819 */ /* 0x000fc6000001140f */
[----:B------:R-:W-:Y:S02]  /*16b0*/  UIADD3 UR46, UPT, UPT, UR51, -0x1, URZ ;  /* 0xffffffff332e7890 */ /* 0x000fe4000fffe0ff */
[----:B------:R-:W-:Y:S02]  /*16c0*/  @UP2 UIADD3 UR46, UPT, UPT, UR51, URZ, URZ ;  /* 0x000000ff332e2290 */ /* 0x000fe4000fffe0ff */
[----:B------:R-:W-:Y:S02]  /*16d0*/  UIADD3 UR49, UPT, UPT, UR52, -UR51, URZ ;  /* 0x8000003334317290 */ /* 0x000fe4000fffe0ff */
[----:B-1--4-:R-:W-:-:S12]  /*16e0*/  UIADD3 UR46, UPT, UPT, UR46, 0x1, URZ ;  /* 0x000000012e2e7890 */ /* 0x012fd8000fffe0ff */
.L_x_40:
[-C--:B------:R-:W-:Y:S01]  /*16f0*/  IABS R5, R15.reuse ;  /* 0x0000000f00057213 */ /* 0x080fe20000000000 */
[----:B-1----:R-:W1:Y:S01]  /*1700*/  LDC R7, c[0x0][0x5dc] ;  /* 0x00017700ff077b82 */ /* 0x002e620000000800 */
[----:B------:R-:W-:Y:S01]  /*1710*/  IABS R2, R18 ;  /* 0x0000001200027213 */ /* 0x000fe20000000000 */
[----:B------:R-:W-:Y:S01]  /*1720*/  UMOV UR4, 0x400 ;  /* 0x0000040000047882 */ /* 0x000fe20000000000 */
[----:B------:R-:W2:Y:S01]  /*1730*/  I2F.RP R6, R5 ;  /* 0x0000000500067306 */ /* 0x000ea20000209400 */
[----:B------:R-:W-:Y:S01]  /*1740*/  IABS R3, R15 ;  /* 0x0000000f00037213 */ /* 0x000fe20000000000 */
[----:B------:R-:W-:Y:S01]  /*1750*/  UISETP.GE.U32.AND UP0, UPT, UR50, 0x7f, UPT ;  /* 0x0000007f3200788c */ /* 0x000fe2000bf06070 */
[----:B------:R-:W-:Y:S01]  /*1760*/  R2UR UR38, R19 ;  /* 0x00000000132672ca */ /* 0x000fe200000e0000 */
[----:B------:R-:W-:Y:S01]  /*1770*/  UMOV UR25, URZ ;  /* 0x000000ff00197c82 */ /* 0x000fe20008000000 */
[----:B------:R-:W-:Y:S01]  /*1780*/  IADD3 R3, PT, PT, RZ, -R3, RZ ;  /* 0x80000003ff037210 */ /* 0x000fe20007ffe0ff */
[----:B------:R-:W3:Y:S02]  /*1790*/  S2UR UR45, SR_CgaCtaId ;  /* 0x00000000002d79c3 */ /* 0x000ee40000008800 */
[----:B--2---:R-:W2:Y:S08]  /*17a0*/  MUFU.RCP R20, R6 ;  /* 0x0000000600147308 */ /* 0x004eb00000001000 */
[----:B------:R-:W-:Y:S01]  /*17b0*/  USHF.L.U32 UR38, UR38, 0x6, URZ ;  /* 0x0000000626267899 */ /* 0x000fe200080006ff */
[----:B-1----:R-:W-:-:S04]  /*17c0*/  IABS R12, R7 ;  /* 0x00000007000c7213 */ /* 0x002fc80000000000 */
[----:B------:R-:W1:Y:S01]  /*17d0*/  I2F.RP R6, R12 ;  /* 0x0000000c00067306 */ /* 0x000e620000209400 */
[----:B---3--:R-:W-:Y:S01]  /*17e0*/  ULEA UR45, UR45, UR4, 0x18 ;  /* 0x000000042d2d7291 */ /* 0x008fe2000f8ec0ff */
[----:B--2---:R-:W-:-:S03]  /*17f0*/  VIADD R20, R20, 0xffffffe ;  /* 0x0ffffffe14147836 */ /* 0x004fc60000000000 */
[----:B------:R-:W-:-:S03]  /*1800*/  ULEA UR4, UR48, UR45, 0x3 ;  /* 0x0000002d30047291 */ /* 0x000fc6000f8e18ff */
[----:B------:R-:W2:Y:S08]  /*1810*/  F2I.FTZ.U32.TRUNC.NTZ R21, R20 ;  /* 0x0000001400157305 */ /* 0x000eb0000021f000 */
[----:B-1----:R-:W1:Y:S01]  /*1820*/  MUFU.RCP R6, R6 ;  /* 0x0000000600067308 */ /* 0x002e620000001000 */
[----:B--2---:R-:W-:Y:S02]  /*1830*/  IMAD.MOV R4, RZ, RZ, -R21 ;  /* 0x000000ffff047224 */ /* 0x004fe400078e0a15 */
[----:B------:R-:W-:-:S02]  /*1840*/  IMAD.MOV.U32 R20, RZ, RZ, RZ ;  /* 0x000000ffff147224 */ /* 0x000fc400078e00ff */
[----:B------:R-:W-:-:S04]  /*1850*/  IMAD R17, R4, R5, RZ ;  /* 0x0000000504117224 */ /* 0x000fc800078e02ff */
[----:B------:R-:W-:-:S04]  /*1860*/  IMAD.HI.U32 R17, R21, R17, R20 ;  /* 0x0000001115117227 */ /* 0x000fc800078e0014 */
[----:B-1----:R-:W-:Y:S02]  /*1870*/  VIADD R16, R6, 0xffffffe ;  /* 0x0ffffffe06107836 */ /* 0x002fe40000000000 */
[----:B------:R-:W-:Y:S02]  /*1880*/  IMAD.HI.U32 R4, R17, R2, RZ ;  /* 0x0000000211047227 */ /* 0x000fe400078e00ff */
[----:B------:R-:W1:Y:S02]  /*1890*/  F2I.FTZ.U32.TRUNC.NTZ R17, R16 ;  /* 0x0000001000117305 */ /* 0x000e64000021f000 */
[----:B------:R-:W-:-:S05]  /*18a0*/  IMAD R2, R4, R3, R2 ;  /* 0x0000000304027224 */ /* 0x000fca00078e0202 */
[----:B------:R-:W-:Y:S01]  /*18b0*/  ISETP.GT.U32.AND P1, PT, R5, R2, PT ;  /* 0x000000020500720c */ /* 0x000fe20003f24070 */
[----:B-1----:R-:W-:Y:S02]  /*18c0*/  IMAD.MOV R3, RZ, RZ, -R17 ;  /* 0x000000ffff037224 */ /* 0x002fe400078e0a11 */
[----:B------:R-:W-:Y:S02]  /*18d0*/  IMAD.MOV.U32 R16, RZ, RZ, RZ ;  /* 0x000000ffff107224 */ /* 0x000fe400078e00ff */
[----:B------:R-:W-:-:S08]  /*18e0*/  IMAD R6, R3, R12, RZ ;  /* 0x0000000c03067224 */ /* 0x000fd000078e02ff */
[----:B------:R-:W-:Y:S01]  /*18f0*/  @!P1 IADD3 R4, PT, PT, R4, 0x1, RZ ;  /* 0x0000000104049810 */ /* 0x000fe20007ffe0ff */
[----:B------:R-:W-:Y:S01]  /*1900*/  @!P1 IMAD.IADD R2, R2, 0x1, -R5 ;  /* 0x0000000102029824 */ /* 0x000fe200078e0a05 */
[----:B------:R-:W-:Y:S01]  /*1910*/  ISETP.NE.AND P1, PT, R15, RZ, PT ;  /* 0x000000ff0f00720c */ /* 0x000fe20003f25270 */
[----:B------:R-:W-:-:S03]  /*1920*/  IMAD.HI.U32 R17, R17, R6, R16 ;  /* 0x0000000611117227 */ /* 0x000fc600078e0010 */
[----:B------:R-:W-:Y:S02]  /*1930*/  ISETP.GE.U32.AND P2, PT, R2, R5, PT ;  /* 0x000000050200720c */ /* 0x000fe40003f46070 */
[----:B------:R-:W-:Y:S01]  /*1940*/  LOP3.LUT R2, R18, R15, RZ, 0x3c, !PT ;  /* 0x0000000f12027212 */ /* 0x000fe200078e3cff */
[----:B------:R-:W1:Y:S03]  /*1950*/  LDC R5, c[0x0][0x5e0] ;  /* 0x00017800ff057b82 */ /* 0x000e660000000800 */
[----:B------:R-:W-:-:S07]  /*1960*/  ISETP.GE.AND P0, PT, R2, RZ, PT ;  /* 0x000000ff0200720c */ /* 0x000fce0003f06270 */
[----:B------:R-:W-:-:S06]  /*1970*/  @P2 VIADD R4, R4, 0x1 ;  /* 0x0000000104042836 */ /* 0x000fcc0000000000 */
[----:B------:R-:W-:Y:S02]  /*1980*/  @!P0 IADD3 R4, PT, PT, -R4, RZ, RZ ;  /* 0x000000ff04048210 */ /* 0x000fe40007ffe1ff */
[----:B------:R-:W-:-:S04]  /*1990*/  @!P1 LOP3.LUT R4, RZ, R15, RZ, 0x33, !PT ;  /* 0x0000000fff049212 */ /* 0x000fc800078e33ff */
[----:B------:R-:W-:Y:S02]  /*19a0*/  IABS R3, R4 ;  /* 0x0000000400037213 */ /* 0x000fe40000000000 */
[----:B-1----:R-:W-:-:S03]  /*19b0*/  IABS R2, R5 ;  /* 0x0000000500027213 */ /* 0x002fc60000000000 */
[----:B------:R-:W-:Y:S01]  /*19c0*/  IMAD.MOV.U32 R14, RZ, RZ, R3 ;  /* 0x000000ffff0e7224 */ /* 0x000fe200078e0003 */
[----:B------:R-:W1:Y:S03]  /*19d0*/  I2F.RP R20, R2 ;  /* 0x0000000200147306 */ /* 0x000e660000209400 */
[----:B------:R-:W-:-:S05]  /*19e0*/  IMAD.HI.U32 R6, R17, R14, RZ ;  /* 0x0000000e11067227 */ /* 0x000fca00078e00ff */
[----:B------:R-:W-:-:S05]  /*19f0*/  IADD3 R3, PT, PT, -R6, RZ, RZ ;  /* 0x000000ff06037210 */ /* 0x000fca0007ffe1ff */
[----:B------:R-:W-:Y:S01]  /*1a00*/  IMAD R3, R12, R3, R14 ;  /* 0x000000030c037224 */ /* 0x000fe200078e020e */
[----:B------:R-:W-:Y:S01]  /*1a10*/  SHF.L.U32 R14, R10, 0x1f, RZ ;  /* 0x0000001f0a0e7819 */ /* 0x000fe200000006ff */
[----:B-1----:R-:W1:Y:S03]  /*1a20*/  MUFU.RCP R16, R20 ;  /* 0x0000001400107308 */ /* 0x002e660000001000 */
[----:B------:R-:W-:-:S13]  /*1a30*/  ISETP.GT.U32.AND P1, PT, R12, R3, PT ;  /* 0x000000030c00720c */ /* 0x000fda0003f24070 */
[----:B------:R-:W-:Y:S01]  /*1a40*/  @!P1 IMAD.IADD R3, R3, 0x1, -R12 ;  /* 0x0000000103039824 */ /* 0x000fe200078e0a0c */
[----:B------:R-:W-:Y:S01]  /*1a50*/  @!P1 IADD3 R6, PT, PT, R6, 0x1, RZ ;  /* 0x0000000106069810 */ /* 0x000fe20007ffe0ff */
[----:B-1----:R-:W-:Y:S01]  /*1a60*/  VIADD R16, R16, 0xffffffe ;  /* 0x0ffffffe10107836 */ /* 0x002fe20000000000 */
[----:B------:R-:W-:Y:S02]  /*1a70*/  ISETP.NE.AND P1, PT, R7, RZ, PT ;  /* 0x000000ff0700720c */ /* 0x000fe40003f25270 */
[----:B------:R-:W-:Y:S01]  /*1a80*/  ISETP.GE.U32.AND P2, PT, R3, R12, PT ;  /* 0x0000000c0300720c */ /* 0x000fe20003f46070 */
[----:B------:R-:W1:Y:S01]  /*1a90*/  F2I.FTZ.U32.TRUNC.NTZ R17, R16 ;  /* 0x0000001000117305 */ /* 0x000e62000021f000 */
[----:B------:R-:W-:-:S04]  /*1aa0*/  LOP3.LUT R3, R4, R7, RZ, 0x3c, !PT ;  /* 0x0000000704037212 */ /* 0x000fc800078e3cff */
[----:B------:R-:W-:-:S07]  /*1ab0*/  ISETP.GE.AND P0, PT, R3, RZ, PT ;  /* 0x000000ff0300720c */ /* 0x000fce0003f06270 */
[----:B------:R-:W-:Y:S01]  /*1ac0*/  @P2 VIADD R6, R6, 0x1 ;  /* 0x0000000106062836 */ /* 0x000fe20000000000 */
[----:B------:R2:W3:Y:S01]  /*1ad0*/  SYNCS.PHASECHK.TRANS64.TRYWAIT P2, [UR4+0x68], R14 ;  /* 0x0000680eff0075a7 */ /* 0x0004e20008041104 */
[----:B-1----:R-:W-:Y:S02]  /*1ae0*/  IMAD.MOV R3, RZ, RZ, -R17 ;  /* 0x000000ffff037224 */ /* 0x002fe400078e0a11 */
[----:B------:R-:W-:Y:S02]  /*1af0*/  IMAD.MOV.U32 R16, RZ, RZ, RZ ;  /* 0x000000ffff107224 */ /* 0x000fe400078e00ff */
[----:B------:R-:W-:Y:S01]  /*1b00*/  @!P0 IADD3 R6, PT, PT, -R6, RZ, RZ ;  /* 0x000000ff06068210 */ /* 0x000fe20007ffe1ff */
[----:B------:R-:W-:Y:S01]  /*1b10*/  IMAD R12, R3, R2, RZ ;  /* 0x00000002030c7224 */ /* 0x000fe200078e02ff */
[----:B------:R-:W-:-:S03]  /*1b20*/  @!P1 LOP3.LUT R6, RZ, R7, RZ, 0x33, !PT ;  /* 0x00000007ff069212 */ /* 0x000fc600078e33ff */
[----:B------:R-:W-:Y:S01]  /*1b30*/  IMAD.HI.U32 R17, R17, R12, R16 ;  /* 0x0000000c11117227 */ /* 0x000fe200078e0010 */
[----:B------:R-:W-:-:S05]  /*1b40*/  IABS R3, R6 ;  /* 0x0000000600037213 */ /* 0x000fca0000000000 */
[----:B------:R-:W-:-:S04]  /*1b50*/  IMAD.MOV.U32 R12, RZ, RZ, R3 ;  /* 0x000000ffff0c7224 */ /* 0x000fc800078e0003 */
[----:B------:R-:W-:-:S05]  /*1b60*/  IMAD.HI.U32 R16, R17, R12, RZ ;  /* 0x0000000c11107227 */ /* 0x000fca00078e00ff */
[----:B------:R-:W-:-:S05]  /*1b70*/  IADD3 R3, PT, PT, -R16, RZ, RZ ;  /* 0x000000ff10037210 */ /* 0x000fca0007ffe1ff */
[----:B------:R-:W-:-:S05]  /*1b80*/  IMAD R3, R2, R3, R12 ;  /* 0x0000000302037224 */ /* 0x000fca00078e020c */
[----:B------:R-:W-:-:S13]  /*1b90*/  ISETP.GT.U32.AND P1, PT, R2, R3, PT ;  /* 0x000000030200720c */ /* 0x000fda0003f24070 */
[----:B------:R-:W-:Y:S01]  /*1ba0*/  @!P1 IMAD.IADD R3, R3, 0x1, -R2 ;  /* 0x0000000103039824 */ /* 0x000fe200078e0a02 */
[----:B------:R-:W-:Y:S02]  /*1bb0*/  @!P1 IADD3 R16, PT, PT, R16, 0x1, RZ ;  /* 0x0000000110109810 */ /* 0x000fe40007ffe0ff */
[----:B------:R-:W-:Y:S02]  /*1bc0*/  ISETP.NE.AND P1, PT, R5, RZ, PT ;  /* 0x000000ff0500720c */ /* 0x000fe40003f25270 */
[----:B------:R-:W-:Y:S01]  /*1bd0*/  ISETP.GE.U32.AND P3, PT, R3, R2, PT ;  /* 0x000000020300720c */ /* 0x000fe20003f66070 */
[----:B------:R-:W-:Y:S01]  /*1be0*/  IMAD.MOV R2, RZ, RZ, -R4 ;  /* 0x000000ffff027224 */ /* 0x000fe200078e0a04 */
[----:B------:R-:W-:-:S03]  /*1bf0*/  LOP3.LUT R3, R6, R5, RZ, 0x3c, !PT ;  /* 0x0000000506037212 */ /* 0x000fc600078e3cff */
[----:B------:R-:W-:Y:S01]  /*1c00*/  IMAD R2, R15, R2, R18 ;  /* 0x000000020f027224 */ /* 0x000fe200078e0212 */
[----:B------:R-:W-:Y:S02]  /*1c10*/  ISETP.GE.AND P0, PT, R3, RZ, PT ;  /* 0x000000ff0300720c */ /* 0x000fe40003f06270 */
[----:B------:R-:W-:Y:S02]  /*1c20*/  IADD3 R3, PT, PT, -R6, RZ, RZ ;  /* 0x000000ff06037210 */ /* 0x000fe40007ffe1ff */
[----:B------:R-:W-:-:S03]  /*1c30*/  R2UR UR18, R2 ;  /* 0x00000000021272ca */ /* 0x000fc600000e0000 */
[----:B------:R-:W-:Y:S02]  /*1c40*/  @P3 VIADD R16, R16, 0x1 ;  /* 0x0000000110103836 */ /* 0x000fe40000000000 */
[----:B------:R-:W-:-:S04]  /*1c50*/  IMAD R7, R7, R3, R4 ;  /* 0x0000000307077224 */ /* 0x000fc800078e0204 */
[----:B------:R-:W-:Y:S01]  /*1c60*/  @!P0 IMAD.MOV R16, RZ, RZ, -R16 ;  /* 0x000000ffff108224 */ /* 0x000fe200078e0a10 */
[----:B------:R-:W-:-:S03]  /*1c70*/  @!P1 LOP3.LUT R16, RZ, R5, RZ, 0x33, !PT ;  /* 0x00000005ff109212 */ /* 0x000fc600078e33ff */
[----:B------:R-:W-:Y:S02]  /*1c80*/  USHF.L.U32 UR18, UR18, 0x6, URZ ;  /* 0x0000000612127899 */ /* 0x000fe400080006ff */
[----:B------:R-:W-:-:S04]  /*1c90*/  IMAD.MOV R2, RZ, RZ, -R16 ;  /* 0x000000ffff027224 */ /* 0x000fc800078e0a10 */
[----:B------:R-:W-:Y:S01]  /*1ca0*/  IMAD R6, R5, R2, R6 ;  /* 0x0000000205067224 */ /* 0x000fe200078e0206 */
[----:B--2---:R-:W-:Y:S06]  /*1cb0*/  BRA.U !UP0, `(.L_x_23) ;  /* 0x0000000508807547 */ /* 0x004fec000b800000 */
[----:B------:R-:W1:Y:S01]  /*1cc0*/  LDC.64 R2, c[0x0][0x5f8] ;  /* 0x00017e00ff027b82 */ /* 0x000e620000000a00 */
[----:B------:R-:W2:Y:S01]  /*1cd0*/  LDCU UR5, c[0x0][0x5c8] ;  /* 0x0000b900ff0577ac */ /* 0x000ea20008000800 */
[----:B------:R-:W1:Y:S06]  /*1ce0*/  LDCU.64 UR16, c[0x0][0x5c0] ;  /* 0x0000b800ff1077ac */ /* 0x000e6c0008000a00 */
[----:B------:R-:W2:Y:S01]  /*1cf0*/  LDC R17, c[0x0][0x600] ;  /* 0x00018000ff117b82 */ /* 0x000ea20000000800 */
[----:B------:R-:W4:Y:S01]  /*1d00*/  LDCU UR30, c[0x0][0x5a8] ;  /* 0x0000b500ff1e77ac */ /* 0x000f220008000800 */
[----:B------:R-:W1:Y:S01]  /*1d10*/  LDCU UR29, c[0x0][0x59c] ;  /* 0x0000b380ff1d77ac */ /* 0x000e620008000800 */
[----:B------:R-:W1:Y:S01]  /*1d20*/  LDCU UR28, c[0x0][0x590] ;  /* 0x0000b200ff1c77ac */ /* 0x000e620008000800 */
[----:B------:R-:W1:Y:S02]  /*1d30*/  LDCU UR27, c[0x0][0x594] ;  /* 0x0000b280ff1b77ac */ /* 0x000e640008000800 */
[----:B-1----:R-:W-:Y:S01]  /*1d40*/  IMAD R2, R7, UR16, R2 ;  /* 0x0000001007027c24 */ /* 0x002fe2000f8e0202 */
[----:B------:R-:W1:Y:S01]  /*1d50*/  LDCU UR26, c[0x0][0x598] ;  /* 0x0000b300ff1a77ac */ /* 0x000e620008000800 */
[----:B------:R-:W-:Y:S01]  /*1d60*/  IMAD R5, R6, UR17, R3 ;  /* 0x0000001106057c24 */ /* 0x000fe2000f8e0203 */
[----:B------:R-:W1:Y:S01]  /*1d70*/  LDCU UR23, c[0x0][0x5ac] ;  /* 0x0000b580ff1777ac */ /* 0x000e620008000800 */
[----:B--2---:R-:W-:Y:S01]  /*1d80*/  IMAD R4, R16, UR5, R17 ;  /* 0x0000000510047c24 */ /* 0x004fe2000f8e0211 */
[----:B------:R-:W2:Y:S01]  /*1d90*/  LDCU UR13, c[0x0][0x5b0] ;  /* 0x0000b600ff0d77ac */ /* 0x000ea20008000800 */
[----:B------:R-:W1:Y:S01]  /*1da0*/  LDCU UR8, c[0x0][0x5cc] ;  /* 0x0000b980ff0877ac */ /* 0x000e620008000800 */
[----:B------:R-:W1:Y:S01]  /*1db0*/  LDCU UR4, c[0x0][0x5ec] ;  /* 0x0000bd80ff0477ac */ /* 0x000e620008000800 */
[----:B------:R-:W1:Y:S01]  /*1dc0*/  LDCU.64 UR14, c[0x0][0x5a0] ;  /* 0x0000b400ff0e77ac */ /* 0x000e620008000a00 */
[----:B------:R-:W1:Y:S01]  /*1dd0*/  LDCU.64 UR10, c[0x0][0x5d0] ;  /* 0x0000ba00ff0a77ac */ /* 0x000e620008000a00 */
[----:B------:R-:W1:Y:S01]  /*1de0*/  LDCU.64 UR6, c[0x0][0x5f0] ;  /* 0x0000be00ff0677ac */ /* 0x000e620008000a00 */
[----:B------:R-:W-:Y:S01]  /*1df0*/  UMOV UR31, URZ ;  /* 0x000000ff001f7c82 */ /* 0x000fe20008000000 */
[----:B----4-:R-:W-:-:S05]  /*1e00*/  UMOV UR43, UR48 ;  /* 0x00000030002b7c82 */ /* 0x010fca0008000000 */
.L_x_29:
[----:B------:R-:W-:Y:S01]  /*1e10*/  @!P6 MOV R12, 0x4000 ;  /* 0x00004000000ce802 */ /* 0x000fe20000000f00 */
[----:B------:R-:W-:Y:S01]  /*1e20*/  ULEA UR37, UR43, UR45, 0x3 ;  /* 0x0000002d2b257291 */ /* 0x000fe2000f8e18ff */
[----:B--23--:R-:W-:Y:S11]  /*1e30*/  @P2 BRA `(.L_x_24) ;  /* 0x00000000000c2947 */ /* 0x00cff60003800000 */
[----:B------:R-:W-:Y:S04]  /*1e40*/  SHF.L.U32 R14, R10, 0x1f, RZ ;  /* 0x0000001f0a0e7819 */ /* 0x000fe800000006ff */
[----:B------:R-:W3:Y:S02]  /*1e50*/  SYNCS.PHASECHK.TRANS64.TRYWAIT P0, [UR37+0x68], R14 ;  /* 0x0000680eff0075a7 */ /* 0x000ee40008001125 */
[----:B---3--:R-:W-:Y:S05]  /*1e60*/  @!P0 BRA `(.L_x_25) ;  /* 0x0000006400c88947 */ /* 0x008fea0003800000 */
.L_x_24:
[----:B------:R4:W-:Y:S01]  /*1e70*/  @!P6 SYNCS.ARRIVE.TRANS64 RZ, [UR37], R12 ;  /* 0x0000000cffffe9a7 */ /* 0x0009e20008000025 */
[----:B------:R-:W-:Y:S04]  /*1e80*/  ULOP3.LUT UR5, UR47, 0x2, URZ, 0xfc, !UPT ;  /* 0x000000022f057892 */ /* 0x000fe8000f8efcff */
[----:B------:R-:W-:Y:S09]  /*1e90*/  UISETP.NE.AND UP0, UPT, UR5, 0x2, UPT ;  /* 0x000000020500788c */ /* 0x000ff2000bf05270 */
[----:B------:R-:W-:Y:S05]  /*1ea0*/  BRA.U UP0, `(.L_x_26) ;  /* 0x0000000100047547 */ /* 0x000fea000b800000 */
[----:B-12---:R-:W-:Y:S05]  /*1eb0*/  BPT.TRAP 0x1 ;  /* 0x000000040000795c */ /* 0x006fea0000300000 */
.L_x_26:
[----:B------:R-:W-:Y:S04]  /*1ec0*/  BSSY.RECONVERGENT B0, `(.L_x_27) ;  /* 0x0000003000007945 */ /* 0x000fe80003800200 */
[----:B------:R-:W-:Y:S05]  /*1ed0*/  @P5 BRA `(.L_x_28) ;  /* 0x0000000000045947 */ /* 0x000fea0003800000 */
[----:B-12---:R-:W-:Y:S05]  /*1ee0*/  BPT.TRAP 0x1 ;  /* 0x000000040000795c */ /* 0x006fea0000300000 */
.L_x_28:
[----:B-12---:R-:W-:Y:S05]  /*1ef0*/  BSYNC.RECONVERGENT B0 ;  /* 0x0000000000007941 */ /* 0x006fea0003800200 */
.L_x_27:
[----:B------:R-:W-:Y:S01]  /*1f00*/  UIADD3 UR48, UPT, UPT, UR43, 0x1, URZ ;  /* 0x000000012b307890 */ /* 0x000fe2000fffe0ff */
[----:B---3--:R-:W-:Y:S01]  /*1f10*/  IMAD.MOV.U32 R3, RZ, RZ, 0x3 ;  /* 0x00000003ff037424 */ /* 0x008fe200078e00ff */
[----:B------:R-:W-:Y:S02]  /*1f20*/  USHF.L.U32 UR39, UR31, 0x6, URZ ;  /* 0x000000061f277899 */ /* 0x000fe400080006ff */
[----:B------:R-:W-:Y:S02]  /*1f30*/  UISETP.NE.AND UP0, UPT, UR48, 0xd, UPT ;  /* 0x0000000d3000788c */ /* 0x000fe4000bf05270 */
[----:B------:R-:W-:Y:S02]  /*1f40*/  ULOP3.LUT UR5, UR39, UR24, URZ, 0xfc, !UPT ;  /* 0x0000001827057292 */ /* 0x000fe4000f8efcff */
[----:B------:R-:W-:Y:S02]  /*1f50*/  USEL UR34, URZ, 0x1, UP0 ;  /* 0x00000001ff227887 */ /* 0x000fe40008000000 */
[----:B------:R-:W-:Y:S01]  /*1f60*/  USEL UR48, UR48, URZ, UP0 ;  /* 0x000000ff30307287 */ /* 0x000fe20008000000 */
[----:B------:R-:W-:Y:S03]  /*1f70*/  ELECT P0, URZ, PT ;  /* 0x0000000000ff782f */ /* 0x000fe60003800000 */
[----:B------:R-:W-:Y:S01]  /*1f80*/  ULEA UR17, UR48, UR45, 0x3 ;  /* 0x0000002d30117291 */ /* 0x000fe2000f8e18ff */
[----:B------:R-:W-:Y:S01]  /*1f90*/  LOP3.LUT R10, R10, UR34, RZ, 0x3c, !PT ;  /* 0x000000220a0a7c12 */ /* 0x000fe2000f8e3cff */
[----:B------:R-:W-:Y:S02]  /*1fa0*/  UIMAD.WIDE.U32 UR32, UR5, UR27, URZ ;  /* 0x0000001b052072a5 */ /* 0x000fe4000f8e00ff */
[----:B------:R-:W-:Y:S01]  /*1fb0*/  UISETP.NE.AND UP1, UPT, UR28, 0x1, UPT ;  /* 0x000000011c00788c */ /* 0x000fe2000bf25270 */
[----:B------:R-:W-:Y:S01]  /*1fc0*/  SHF.L.U32 R14, R10, 0x1f, RZ ;  /* 0x0000001f0a0e7819 */ /* 0x000fe200000006ff */
[----:B------:R-:W-:Y:S02]  /*1fd0*/  USHF.R.U32.HI UR9, URZ, UR26, UR33 ;  /* 0x0000001aff097299 */ /* 0x000fe40008011621 */
[----:B------:R-:W-:Y:S01]  /*1fe0*/  UISETP.NE.AND UP0, UPT, UR29, 0x1, UPT ;  /* 0x000000011d00788c */ /* 0x000fe2000bf05270 */
[----:B------:R1:W2:Y:S01]  /*1ff0*/  SYNCS.PHASECHK.TRANS64.TRYWAIT P2, [UR17+0x68], R14 ;  /* 0x0000680eff0075a7 */ /* 0x0002a20008041111 */
[----:B------:R-:W-:Y:S01]  /*2000*/  USEL UR9, UR5, UR9, !UP1 ;  /* 0x0000000905097287 */ /* 0x000fe2000c800000 */
[----:B------:R-:W-:Y:S01]  /*2010*/  @P0 IMAD.U32 R17, R5, 0x20, R2 ;  /* 0x0000002005110824 */ /* 0x000fe200078e0002 */
[----:B------:R-:W-:Y:S01]  /*2020*/  UISETP.NE.AND UP2, UPT, UR30, 0x1, UPT ;  /* 0x000000011e00788c */ /* 0x000fe2000bf45270 */
[----:B------:R-:W-:Y:S01]  /*2030*/  @P0 R2UR UR17, R3 ;  /* 0x00000000031102ca */ /* 0x000fe200000e0000 */
[----:B------:R-:W-:Y:S01]  /*2040*/  UIMAD.WIDE.U32 UR32, UR9, UR14, URZ ;  /* 0x0000000e092072a5 */ /* 0x000fe2000f8e00ff */
[----:B------:R-:W-:Y:S01]  /*2050*/  @P0 IMAD.U32 R17, R4, 0x400, R17 ;  /* 0x0000040004110824 */ /* 0x000fe200078e0011 */
[----:B------:R-:W-:Y:S02]  /*2060*/  ULEA UR35, UR43, UR44, 0xc ;  /* 0x0000002c2b237291 */ /* 0x000fe4000f8e60ff */
[----:B------:R-:W-:Y:S02]  /*2070*/  USHF.R.U32.HI UR12, URZ, UR15, UR33 ;  /* 0x0000000fff0c7299 */ /* 0x000fe40008011621 */
[----:B------:R-:W-:Y:S01]  /*2080*/  UIADD3 UR25, UPT, UPT, -UR9, URZ, URZ ;  /* 0x000000ff09197290 */ /* 0x000fe2000fffe1ff */
[----:B------:R-:W-:Y:S01]  /*2090*/  @P0 R2UR UR41, R17 ;  /* 0x00000000112902ca */ /* 0x000fe200000e0000 */
[----:B------:R-:W-:Y:S02]  /*20a0*/  USEL UR12, UR9, UR12, !UP0 ;  /* 0x0000000c090c7287 */ /* 0x000fe4000c000000 */
[----:B------:R-:W-:Y:S02]  /*20b0*/  UIADD3 UR34, UP1, UPT, UR54, 0x80, URZ ;  /* 0x0000008036227890 */ /* 0x000fe4000ff3e0ff */
[----:B------:R-:W-:Y:S01]  /*20c0*/  UIMAD.WIDE.U32 UR32, UR12, UR23, URZ ;  /* 0x000000170c2072a5 */ /* 0x000fe2000f8e00ff */
[----:B------:R-:W-:Y:S01]  /*20d0*/  IMAD.U32 R3, RZ, RZ, UR17 ;  /* 0x00000011ff037e24 */ /* 0x000fe2000f8e00ff */
[----:B------:R-:W-:Y:S02]  /*20e0*/  ULEA UR42, UR43, UR45, 0xd ;  /* 0x0000002d2b2a7291 */ /* 0x000fe4000f8e68ff */
[----:B------:R-:W-:Y:S02]  /*20f0*/  USHF.R.U32.HI UR22, URZ, UR13, UR33 ;  /* 0x0000000dff167299 */ /* 0x000fe40008011621 */
[----:B------:R-:W-:Y:S02]  /*2100*/  UIADD3 UR32, UPT, UPT, -UR12, URZ, URZ ;  /* 0x000000ff0c207290 */ /* 0x000fe4000fffe1ff */
[----:B------:R-:W-:Y:S01]  /*2110*/  USEL UR22, UR12, UR22, !UP2 ;  /* 0x000000160c167287 */ /* 0x000fe2000d000000 */
[----:B----4-:R-:W-:Y:S01]  /*2120*/  IMAD.U32 R12, RZ, RZ, UR41 ;  /* 0x00000029ff0c7e24 */ /* 0x010fe2000f8e00ff */
[----:B------:R-:W-:Y:S02]  /*2130*/  ULEA UR43, UR35, UR45, 0x1 ;  /* 0x0000002d232b7291 */ /* 0x000fe4000f8e08ff */
[----:B------:R-:W-:Y:S02]  /*2140*/  UIMAD UR5, UR28, UR25, UR5 ;  /* 0x000000191c0572a4 */ /* 0x000fe4000f8e0205 */
[----:B------:R-:W-:Y:S01]  /*2150*/  UIADD3.X UR35, UPT, UPT, URZ, UR55, URZ, UP1, !UPT ;  /* 0x00000037ff237290 */ /* 0x000fe20008ffe4ff */
[----:B------:R-:W-:Y:S01]  /*2160*/  @P0 PRMT R3, R12, 0x5410, R3 ;  /* 0x000054100c030816 */ /* 0x000fe20000000003 */
[----:B------:R-:W-:Y:S02]  /*2170*/  UIADD3 UR36, UPT, UPT, UR42, 0x3400, URZ ;  /* 0x000034002a247890 */ /* 0x000fe4000fffe0ff */
[----:B------:R-:W-:Y:S01]  /*2180*/  UIADD3 UR25, UPT, UPT, -UR22, URZ, URZ ;  /* 0x000000ff16197290 */ /* 0x000fe2000fffe1ff */
[----:B------:R-:W-:Y:S01]  /*2190*/  @P0 R2UR UR42, R3 ;  /* 0x00000000032a02ca */ /* 0x000fe200000e0000 */
[----:B------:R-:W-:Y:S02]  /*21a0*/  UIMAD UR9, UR29, UR32, UR9 ;  /* 0x000000201d0972a4 */ /* 0x000fe4000f8e0209 */
[----:B------:R-:W-:Y:S02]  /*21b0*/  UIADD3 UR40, UP0, UPT, UR54, 0x180, URZ ;  /* 0x0000018036287890 */ /* 0x000fe4000ff1e0ff */
[----:B------:R-:W-:Y:S02]  /*21c0*/  UIMAD UR12, UR30, UR25, UR12 ;  /* 0x000000191e0c72a4 */ /* 0x000fe4000f8e020c */
[----:B------:R-:W-:Y:S02]  /*21d0*/  UIMAD UR19, UR5, UR8, UR4 ;  /* 0x00000008051372a4 */ /* 0x000fe4000f8e0204 */
[----:B------:R-:W-:Y:S01]  /*21e0*/  UIMAD UR20, UR9, UR10, UR6 ;  /* 0x0000000a091472a4 */ /* 0x000fe2000f8e0206 */
[----:B------:R-:W-:Y:S01]  /*21f0*/  UMOV UR56, 0x0 ;  /* 0x0000000000387882 */ /* 0x000fe20000000000 */
[----:B------:R-:W-:Y:S01]  /*2200*/  UMOV UR57, 0x10000000 ;  /* 0x1000000000397882 */ /* 0x000fe20000000000 */
[----:B------:R-:W-:Y:S01]  /*2210*/  UIADD3 UR16, UPT, UPT, UR43, 0x1d400, URZ ;  /* 0x0001d4002b107890 */ /* 0x000fe2000fffe0ff */
[----:B------:R1:W-:Y:S01]  /*2220*/  UTMALDG.2D [UR36], [UR34], desc[UR56] ;  /* 0x00003824220075b4 */ /* 0x0003e20008009000 */
[----:B------:R-:W-:Y:S02]  /*2230*/  UIMAD UR21, UR12, UR11, UR7 ;  /* 0x0000000b0c1572a4 */ /* 0x000fe4000f8e0207 */
[----:B------:R-:W-:Y:S01]  /*2240*/  UIADD3.X UR41, UPT, UPT, URZ, UR55, URZ, UP0, !UPT ;  /* 0x00000037ff297290 */ /* 0x000fe200087fe4ff */
[----:B------:R-:W-:Y:S01]  /*2250*/  UMOV UR17, UR37 ;  /* 0x0000002500117c82 */ /* 0x000fe20008000000 */
[----:B------:R-:W-:Y:S01]  /*2260*/  UIADD3 UR31, UPT, UPT, UR31, 0x1, URZ ;  /* 0x000000011f1f7890 */ /* 0x000fe2000fffe0ff */
[----:B------:R-:W-:Y:S01]  /*2270*/  UMOV UR25, UR46 ;  /* 0x0000002e00197c82 */ /* 0x000fe20008000000 */
[----:B------:R-:W-:Y:S02]  /*2280*/  UMOV UR43, UR48 ;  /* 0x00000030002b7c82 */ /* 0x000fe40008000000 */
[----:B------:R-:W-:Y:S03]  /*2290*/  UISETP.NE.AND UP0, UPT, UR31, UR46, UPT ;  /* 0x0000002e1f00728c */ /* 0x000fe6000bf05270 */
[----:B------:R1:W-:Y:S06]  /*22a0*/  UTMALDG.5D.IM2COL.MULTICAST [UR16], [UR40], UR42 ;  /* 0x00000010280073b4 */ /* 0x0003ec000806082a */
[----:B-1----:R-:W-:Y:S05]  /*22b0*/  BRA.U UP0, `(.L_x_29) ;  /* 0xfffffff900d47547 */ /* 0x002fea000b83ffff */
.L_x_23:
[----:B------:R-:W-:Y:S01]  /*22c0*/  ULEA UR4, UR48, UR45, 0x3 ;  /* 0x0000002d30047291 */ /* 0x000fe2000f8e18ff */
[----:B------:R-:W-:Y:S01]  /*22d0*/  SHF.L.U32 R2, R10, 0x1f, RZ ;  /* 0x0000001f0a027819 */ /* 0x000fe200000006ff */
[----:B------:R-:W-:Y:S01]  /*22e0*/  @!P4 SYNCS.ARRIVE.TRANS64.A1T0 RZ, [UR45+0x108], RZ ;  /* 0x000108ffffffc9a7 */ /* 0x000fe2000810002d */
[----:B------:R-:W-:-:S06]  /*22f0*/  UISETP.GT.AND UP0, UPT, UR52, UR51, UPT ;  /* 0x000000333400728c */ /* 0x000fcc000bf04270 */
[----:B------:R1:W4:Y:S03]  /*2300*/  SYNCS.PHASECHK.TRANS64.TRYWAIT P1, [UR4+0x68], R2 ;  /* 0x00006802ff0075a7 */ /* 0x0003260008021104 */
[----:B------:R-:W-:Y:S05]  /*2310*/  BRA.U !UP0, `(.L_x_30) ;  /* 0x0000000508847547 */ /* 0x000fea000b800000 */
[----:B-1----:R-:W1:Y:S01]  /*2320*/  LDC.64 R2, c[0x0][0x5f8] ;  /* 0x00017e00ff027b82 */ /* 0x002e620000000a00 */
[----:B------:R-:W3:Y:S01]  /*2330*/  LDCU UR5, c[0x0][0x5c8] ;  /* 0x0000b900ff0577ac */ /* 0x000ee20008000800 */
[----:B------:R-:W1:Y:S06]  /*2340*/  LDCU.64 UR8, c[0x0][0x5c0] ;  /* 0x0000b800ff0877ac */ /* 0x000e6c0008000a00 */
[----:B------:R-:W3:Y:S01]  /*2350*/  LDC R5, c[0x0][0x600] ;  /* 0x00018000ff057b82 */ /* 0x000ee20000000800 */
[----:B------:R-:W1:Y:S01]  /*2360*/  LDCU UR32, c[0x0][0x5a8] ;  /* 0x0000b500ff2077ac */ /* 0x000e620008000800 */
[----:B------:R-:W1:Y:S01]  /*2370*/  LDCU UR31, c[0x0][0x59c] ;  /* 0x0000b380ff1f77ac */ /* 0x000e620008000800 */
[----:B------:R-:W1:Y:S01]  /*2380*/  LDCU UR30, c[0x0][0x590] ;  /* 0x0000b200ff1e77ac */ /* 0x000e620008000800 */
[----:B------:R-:W1:Y:S02]  /*2390*/  LDCU UR29, c[0x0][0x594] ;  /* 0x0000b280ff1d77ac */ /* 0x000e640008000800 */
[----:B-1----:R-:W-:Y:S01]  /*23a0*/  IMAD R2, R7, UR8, R2 ;  /* 0x0000000807027c24 */ /* 0x002fe2000f8e0202 */
[----:B------:R-:W1:Y:S01]  /*23b0*/  LDCU UR28, c[0x0][0x598] ;  /* 0x0000b300ff1c77ac */ /* 0x000e620008000800 */
[----:B------:R-:W-:Y:S01]  /*23c0*/  IMAD R3, R6, UR9, R3 ;  /* 0x0000000906037c24 */ /* 0x000fe2000f8e0203 */
[----:B------:R-:W1:Y:S01]  /*23d0*/  LDCU UR27, c[0x0][0x5ac] ;  /* 0x0000b580ff1b77ac */ /* 0x000e620008000800 */
[----:B---3--:R-:W-:Y:S01]  /*23e0*/  IMAD R16, R16, UR5, R5 ;  /* 0x0000000510107c24 */ /* 0x008fe2000f8e0205 */
[----:B------:R-:W3:Y:S01]  /*23f0*/  LDCU UR26, c[0x0][0x5b0] ;  /* 0x0000b600ff1a77ac */ /* 0x000ee20008000800 */
[----:B------:R-:W1:Y:S01]  /*2400*/  LDCU UR15, c[0x0][0x5cc] ;  /* 0x0000b980ff0f77ac */ /* 0x000e620008000800 */
[----:B------:R-:W1:Y:S01]  /*2410*/  LDCU UR4, c[0x0][0x5ec] ;  /* 0x0000bd80ff0477ac */ /* 0x000e620008000800 */
[----:B------:R-:W1:Y:S01]  /*2420*/  LDCU.64 UR22, c[0x0][0x5a0] ;  /* 0x0000b400ff1677ac */ /* 0x000e620008000a00 */
[----:B------:R-:W1:Y:S01]  /*2430*/  LDCU.64 UR20, c[0x0][0x5d0] ;  /* 0x0000ba00ff1477ac */ /* 0x000e620008000a00 */
[----:B------:R-:W1:Y:S01]  /*2440*/  LDCU.64 UR6, c[0x0][0x5f0] ;  /* 0x0000be00ff0677ac */ /* 0x000e620008000a00 */
[----:B------:R-:W-:Y:S01]  /*2450*/  UIADD3 UR16, UPT, UPT, UR49, UR25, URZ ;  /* 0x0000001931107290 */ /* 0x000fe2000fffe0ff */
[----:B------:R-:W-:-:S11]  /*2460*/  UMOV UR53, UR48 ;  /* 0x0000003000357c82 */ /* 0x000fd60008000000 */
.L_x_36:
[----:B------:R-:W-:Y:S01]  /*2470*/  @!P6 MOV R5, 0x4000 ;  /* 0x000040000005e802 */ /* 0x000fe20000000f00 */
[----:B------:R-:W-:Y:S01]  /*2480*/  ULEA UR41, UR53, UR45, 0x3 ;  /* 0x0000002d35297291 */ /* 0x000fe2000f8e18ff */
[----:B---34-:R-:W-:Y:S11]  /*2490*/  @P1 BRA `(.L_x_31) ;  /* 0x00000000000c1947 */ /* 0x018ff60003800000 */
[----:B------:R-:W-:Y:S04]  /*24a0*/  SHF.L.U32 R7, R10, 0x1f, RZ ;  /* 0x0000001f0a077819 */ /* 0x000fe800000006ff */
[----:B------:R-:W4:Y:S02]  /*24b0*/  SYNCS.PHASECHK.TRANS64.TRYWAIT P0, [UR41+0x68], R7 ;  /* 0x00006807ff0075a7 */ /* 0x000f240008001129 */
[----:B----4-:R-:W-:Y:S05]  /*24c0*/  @!P0 BRA `(.L_x_32) ;  /* 0x0000006000488947 */ /* 0x010fea0003800000 */
.L_x_31:
[----:B------:R1:W-:Y:S01]  /*24d0*/  @!P6 SYNCS.ARRIVE.TRANS64 RZ, [UR41], R5 ;  /* 0x00000005ffffe9a7 */ /* 0x0003e20008000029 */
[----:B------:R-:W-:Y:S04]  /*24e0*/  ULOP3.LUT UR5, UR47, 0x2, URZ, 0xfc, !UPT ;  /* 0x000000022f057892 */ /* 0x000fe8000f8efcff */
[----:B------:R-:W-:Y:S09]  /*24f0*/  UISETP.NE.AND UP0, UPT, UR5, 0x2, UPT ;  /* 0x000000020500788c */ /* 0x000ff2000bf05270 */
[----:B------:R-:W-:Y:S05]  /*2500*/  BRA.U UP0, `(.L_x_33) ;  /* 0x0000000100047547 */ /* 0x000fea000b800000 */
[----:B-1-3--:R-:W-:Y:S05]  /*2510*/  BPT.TRAP 0x1 ;  /* 0x000000040000795c */ /* 0x00afea0000300000 */
.L_x_33:
[----:B------:R-:W-:Y:S04]  /*2520*/  BSSY.RECONVERGENT B0, `(.L_x_34) ;  /* 0x0000003000007945 */ /* 0x000fe80003800200 */
[----:B------:R-:W-:Y:S05]  /*2530*/  @P5 BRA `(.L_x_35) ;  /* 0x0000000000045947 */ /* 0x000fea0003800000 */
[----:B-1-3--:R-:W-:Y:S05]  /*2540*/  BPT.TRAP 0x1 ;  /* 0x000000040000795c */ /* 0x00afea0000300000 */
.L_x_35:
[----:B-1-3--:R-:W-:Y:S05]  /*2550*/  BSYNC.RECONVERGENT B0 ;  /* 0x0000000000007941 */ /* 0x00afea0003800200 */
.L_x_34:
[----:B------:R-:W-:Y:S01]  /*2560*/  UIADD3 UR48, UPT, UPT, UR53, 0x1, URZ ;  /* 0x0000000135307890 */ /* 0x000fe2000fffe0ff */
[----:B----4-:R-:W-:Y:S01]  /*2570*/  IMAD.MOV.U32 R4, RZ, RZ, 0x3 ;  /* 0x00000003ff047424 */ /* 0x010fe200078e00ff */
        /* <DEDUP_REMOVED lines=13> */
[----:B------:R1:W3:Y:S01]  /*2650*/  SYNCS.PHASECHK.TRANS64.TRYWAIT P1, [UR9+0x68], R6 ;  /* 0x00006806ff0075a7 */ /* 0x0002e20008021109 */
        /* <DEDUP_REMOVED lines=18> */
[----:B------:R-:W-:Y:S01]  /*2780*/  IMAD.U32 R5, RZ, RZ, UR10 ;  /* 0x0000000aff057e24 */ /* 0x000fe2000f8e00ff */
        /* <DEDUP_REMOVED lines=9> */
[----:B------:R-:W-:Y:S02]  /*2820*/  UIADD3 UR8, UPT, UPT, UR42, 0x1d400, URZ ;  /* 0x0001d4002a087890 */ /* 0x000fe4000fffe0ff */
[----:B------:R-:W-:Y:S02]  /*2830*/  UIMAD UR19, UR32, UR33, UR19 ;  /* 0x00000021201372a4 */ /* 0x000fe4000f8e0213 */
[----:B------:R-:W-:Y:S02]  /*2840*/  UIMAD UR11, UR5, UR15, UR4 ;  /* 0x0000000f050b72a4 */ /* 0x000fe4000f8e0204 */
[----:B------:R-:W-:Y:S01]  /*2850*/  UIMAD UR12, UR17, UR20, UR6 ;  /* 0x00000014110c72a4 */ /* 0x000fe2000f8e0206 */
[----:B------:R-:W-:Y:S01]  /*2860*/  UMOV UR58, 0x0 ;  /* 0x00000000003a7882 */ /* 0x000fe20000000000 */
[----:B------:R-:W-:Y:S01]  /*2870*/  UMOV UR59, 0x10000000 ;  /* 0x10000000003b7882 */ /* 0x000fe20000000000 */
[----:B------:R-:W-:Y:S01]  /*2880*/  UMOV UR42, UR38 ;  /* 0x00000026002a7c82 */ /* 0x000fe20008000000 */
[----:B------:R-:W-:Y:S01]  /*2890*/  UIMAD UR13, UR19, UR21, UR7 ;  /* 0x00000015130d72a4 */ /* 0x000fe2000f8e0207 */
[----:B------:R1:W-:Y:S01]  /*28a0*/  UTMALDG.2D [UR40], [UR36], desc[UR58] ;  /* 0x00003a28240075b4 */ /* 0x0003e20008009000 */
[----:B------:R-:W-:Y:S01]  /*28b0*/  UIADD3.X UR57, UPT, UPT, URZ, UR55, URZ, UP0, !UPT ;  /* 0x00000037ff397290 */ /* 0x000fe200087fe4ff */
[----:B------:R-:W-:Y:S01]  /*28c0*/  UMOV UR9, UR41 ;  /* 0x0000002900097c82 */ /* 0x000fe20008000000 */
[----:B------:R-:W-:Y:S01]  /*28d0*/  UMOV UR10, UR18 ;  /* 0x00000012000a7c82 */ /* 0x000fe20008000000 */
[----:B------:R-:W-:Y:S01]  /*28e0*/  UIADD3 UR25, UPT, UPT, UR25, 0x1, URZ ;  /* 0x0000000119197890 */ /* 0x000fe2000fffe0ff */
[----:B------:R-:W-:Y:S03]  /*28f0*/  UMOV UR53, UR48 ;  /* 0x0000003000357c82 */ /* 0x000fe60008000000 */
[----:B------:R-:W-:Y:S02]  /*2900*/  UISETP.NE.AND UP0, UPT, UR25, UR16, UPT ;  /* 0x000000101900728c */ /* 0x000fe4000bf05270 */
[----:B------:R1:W-:Y:S07]  /*2910*/  UTMALDG.5D.IM2COL.MULTICAST [UR8], [UR56], UR39 ;  /* 0x00000008380073b4 */ /* 0x0003ee0008060827 */
[----:B-1----:R-:W-:Y:S05]  /*2920*/  BRA.U UP0, `(.L_x_36) ;  /* 0xfffffff900d07547 */ /* 0x002fea000b83ffff */
.L_x_30:
[----:B------:R-:W-:Y:S01]  /*2930*/  SHF.L.U32 R3, R8, 0x1f, RZ ;  /* 0x0000001f08037819 */ /* 0x000fe200000006ff */
[----:B------:R-:W-:-:S03]  /*2940*/  NOP ;  /* 0x0000000000007918 */ /* 0x000fc60000000000 */
[----:B------:R-:W2:Y:S02]  /*2950*/  SYNCS.PHASECHK.TRANS64.TRYWAIT P0, [UR45+0x110], R3 ;  /* 0x00011003ff0075a7 */ /* 0x000ea4000800112d */
[----:B--2---:R-:W-:Y:S05]  /*2960*/  @!P0 BRA `(.L_x_37) ;  /* 0x0000005c00388947 */ /* 0x004fea0003800000 */
.L_x_127:
[----:B------:R-:W2:Y:S01]  /*2970*/  LDS.128 R4, [UR45+0x150] ;  /* 0x0001502dff047984 */ /* 0x000ea20008000c00 */
[----:B------:R-:W-:Y:S01]  /*2980*/  UIADD3 UR4, UPT, UPT, UR45, 0x118, URZ ;  /* 0x000001182d047890 */ /* 0x000fe2000fffe0ff */
[----:B---34-:R-:W-:Y:S01]  /*2990*/  ISETP.GE.AND P1, PT, R26, 0x1, PT ;  /* 0x000000011a00780c */ /* 0x018fe20003f26270 */
[----:B------:R-:W-:Y:S01]  /*29a0*/  @!PT LDS RZ, [RZ] ;  /* 0x00000000fffff984 */ /* 0x000fe20000000800 */
[----:B------:R-:W-:Y:S01]  /*29b0*/  @!PT LDS RZ, [RZ] ;  /* 0x00000000fffff984 */ /* 0x000fe20000000800 */
[----:B------:R-:W-:Y:S01]  /*29c0*/  @!PT LDS RZ, [RZ] ;  /* 0x00000000fffff984 */ /* 0x000fe20000000800 */
[----:B------:R-:W-:Y:S01]  /*29d0*/  @!PT LDS RZ, [RZ] ;  /* 0x00000000fffff984 */ /* 0x000fe20000000800 */
[----:B------:R3:W-:Y:S06]  /*29e0*/  MEMBAR.ALL.CTA ;  /* 0x0000000000007992 */ /* 0x0007ec0000008000 */
[----:B---3--:R-:W3:Y:S01]  /*29f0*/  FENCE.VIEW.ASYNC.S ;  /* 0x00000000000073c6 */ /* 0x008ee20000000000 */
[----:B------:R-:W-:-:S09]  /*2a00*/  UPRMT UR4, URZ, 0x654, UR4 ;  /* 0x00000654ff047896 */ /* 0x000fd20008000004 */
[----:B---3--:R-:W-:Y:S01]  /*2a10*/  SYNCS.ARRIVE.TRANS64.RED.A1T0 RZ, [UR4], RZ ;  /* 0x000000ffffff79a7 */ /* 0x008fe20008100404 */
[----:B--2---:R-:W-:-:S13]  /*2a20*/  LOP3.LUT P0, RZ, R6, 0x1, RZ, 0xc0, !PT ;  /* 0x0000000106ff7812 */ /* 0x004fda000780c0ff */
[----:B------:R-:W-:Y:S02]  /*2a30*/  @P0 MOV R13, R4 ;  /* 0x00000004000d0202 */ /* 0x000fe40000000f00 */
[----:B------:R-:W-:Y:S01]  /*2a40*/  @P0 LOP3.LUT R11, R5, 0xffff, RZ, 0xc0, !PT ;  /* 0x0000ffff050b0812 */ /* 0x000fe200078ec0ff */
[----:B------:R-:W-:Y:S06]  /*2a50*/  @!P1 BRA `(.L_x_38) ;  /* 0x0000000000b89947 */ /* 0x000fec0003800000 */
[----:B------:R-:W2:Y:S01]  /*2a60*/  LDC.64 R4, c[0x0][0xc18] ;  /* 0x00030600ff047b82 */ /* 0x000ea20000000a00 */
[----:B------:R-:W-:-:S07]  /*2a70*/  ISETP.NE.AND P3, PT, R26, 0x1, PT ;  /* 0x000000011a00780c */ /* 0x000fce0003f65270 */
[----:B------:R-:W3:Y:S08]  /*2a80*/  LDC.64 R6, c[0x0][0xc10] ;  /* 0x00030400ff067b82 */ /* 0x000ef00000000a00 */
[----:B------:R-:W4:Y:S08]  /*2a90*/  LDC R12, c[0x0][0xc20] ;  /* 0x00030800ff0c7b82 */ /* 0x000f300000000800 */
[----:B------:R-:W4:Y:S01]  /*2aa0*/  LDC R14, c[0x0][0xc0c] ;  /* 0x00030300ff0e7b82 */ /* 0x000f220000000800 */
[----:B--2---:R-:W-:Y:S01]  /*2ab0*/  IMAD.HI.U32 R17, R0, R5, RZ ;  /* 0x0000000500117227 */ /* 0x004fe200078e00ff */
[----:B------:R-:W-:-:S03]  /*2ac0*/  ISETP.NE.AND P1, PT, R4, 0x1, PT ;  /* 0x000000010400780c */ /* 0x000fc60003f25270 */
[----:B------:R-:W-:-:S03]  /*2ad0*/  IMAD.HI.U32 R5, R11, R5, RZ ;  /* 0x000000050b057227 */ /* 0x000fc600078e00ff */
[----:B-1----:R-:W1:Y:S01]  /*2ae0*/  LDC.64 R2, c[0x0][0xc28] ;  /* 0x00030a00ff027b82 */ /* 0x002e620000000a00 */
[----:B---3--:R-:W-:-:S04]  /*2af0*/  IMAD.HI.U32 R16, R9, R6, RZ ;  /* 0x0000000609107227 */ /* 0x008fc800078e00ff */
[----:B------:R-:W-:Y:S01]  /*2b00*/  IMAD.HI.U32 R18, R13, R6, RZ ;  /* 0x000000060d127227 */ /* 0x000fe200078e00ff */
[----:B------:R-:W-:Y:S02]  /*2b10*/  SHF.R.U32.HI R16, RZ, R7, R16 ;  /* 0x00000007ff107219 */ /* 0x000fe40000011610 */
[-C--:B----4-:R-:W-:Y:S02]  /*2b20*/  SHF.R.U32.HI R17, RZ, R12.reuse, R17 ;  /* 0x0000000cff117219 */ /* 0x090fe40000011611 */
[----:B------:R-:W-:Y:S02]  /*2b30*/  SHF.R.U32.HI R12, RZ, R12, R5 ;  /* 0x0000000cff0c7219 */ /* 0x000fe40000011605 */
[----:B------:R-:W-:Y:S02]  /*2b40*/  SEL R17, R0, R17, !P1 ;  /* 0x0000001100117207 */ /* 0x000fe40004800000 */
[----:B------:R-:W-:Y:S02]  /*2b50*/  SHF.R.U32.HI R18, RZ, R7, R18 ;  /* 0x00000007ff127219 */ /* 0x000fe40000011612 */
[----:B------:R-:W-:-:S02]  /*2b60*/  ISETP.NE.AND P2, PT, R14, 0x1, PT ;  /* 0x000000010e00780c */ /* 0x000fc40003f45270 */
[----:B------:R-:W-:Y:S02]  /*2b70*/  SEL R5, R11, R12, !P1 ;  /* 0x0000000c0b057207 */ /* 0x000fe40004800000 */
[----:B------:R-:W-:Y:S02]  /*2b80*/  SEL R19, R9, R16, !P2 ;  /* 0x0000001009137207 */ /* 0x000fe40005000000 */
[----:B------:R-:W-:Y:S01]  /*2b90*/  SEL R7, R13, R18, !P2 ;  /* 0x000000120d077207 */ /* 0x000fe20005000000 */
[----:B-1----:R-:W-:-:S04]  /*2ba0*/  IMAD.HI.U32 R16, R17, R2, RZ ;  /* 0x0000000211107227 */ /* 0x002fc800078e00ff */
[----:B------:R-:W-:Y:S01]  /*2bb0*/  IMAD.HI.U32 R6, R19, R2, RZ ;  /* 0x0000000213067227 */ /* 0x000fe200078e00ff */
[----:B------:R-:W-:-:S04]  /*2bc0*/  @P3 SHF.R.U32.HI R17, RZ, R3, R16 ;  /* 0x00000003ff113219 */ /* 0x000fc80000011610 */
[----:B------:R-:W-:Y:S01]  /*2bd0*/  @P3 SHF.R.U32.HI R19, RZ, R3, R6 ;  /* 0x00000003ff133219 */ /* 0x000fe20000011606 */
[----:B------:R-:W-:-:S04]  /*2be0*/  IMAD R17, R26, R17, RZ ;  /* 0x000000111a117224 */ /* 0x000fc800078e02ff */
[----:B------:R-:W-:Y:S01]  /*2bf0*/  IMAD R6, R26, R19, RZ ;  /* 0x000000131a067224 */ /* 0x000fe200078e02ff */
[----:B------:R-:W-:-:S04]  /*2c00*/  ISETP.GE.AND P1, PT, R5, R17, PT ;  /* 0x000000110500720c */ /* 0x000fc80003f26270 */
[----:B------:R-:W-:Y:S01]  /*2c10*/  ISETP.GE.OR P1, PT, R7, R6, P1 ;  /* 0x000000060700720c */ /* 0x000fe20000f26670 */
[----:B------:R-:W-:-:S05]  /*2c20*/  IMAD.HI.U32 R6, R5, R2, RZ ;  /* 0x0000000205067227 */ /* 0x000fca00078e00ff */
[----:B------:R-:W-:-:S04]  /*2c30*/  SHF.R.U32.HI R6, RZ, R3, R6 ;  /* 0x00000003ff067219 */ /* 0x000fc80000011606 */
[----:B------:R-:W-:-:S03]  /*2c40*/  SEL R6, R5, R6, !P3 ;  /* 0x0000000605067207 */ /* 0x000fc60005800000 */
[----:B------:R-:W-:-:S04]  /*2c50*/  @!P1 IMAD.HI.U32 R12, R7, R2, RZ ;  /* 0x00000002070c9227 */ /* 0x000fc800078e00ff */
[----:B------:R-:W-:Y:S01]  /*2c60*/  IMAD.MOV R2, RZ, RZ, -R6 ;  /* 0x000000ffff027224 */ /* 0x000fe200078e0a06 */
[----:B------:R-:W-:-:S03]  /*2c70*/  @!P1 SHF.R.U32.HI R12, RZ, R3, R12 ;  /* 0x00000003ff0c9219 */ /* 0x000fc6000001160c */
[----:B------:R-:W-:Y:S01]  /*2c80*/  IMAD R2, R26, R2, R5 ;  /* 0x000000021a027224 */ /* 0x000fe200078e0205 */
[----:B------:R-:W-:Y:S02]  /*2c90*/  @!P1 SEL R3, R7, R12, !P3 ;  /* 0x0000000c07039207 */ /* 0x000fe40005800000 */
[----:B------:R-:W-:-:S03]  /*2ca0*/  IADD3 R12, PT, PT, -R5, RZ, RZ ;  /* 0x000000ff050c7210 */ /* 0x000fc60007ffe1ff */
[--C-:B------:R-:W-:Y:S02]  /*2cb0*/  @!P1 IMAD.IADD R6, R6, 0x1, -R3.reuse ;  /* 0x0000000106069824 */ /* 0x100fe400078e0a03 */
[----:B------:R-:W-:Y:S01]  /*2cc0*/  @!P1 IMAD R3, R2, R19, R3 ;  /* 0x0000001302039224 */ /* 0x000fe200078e0203 */
[----:B------:R-:W-:Y:S01]  /*2cd0*/  IADD3 R2, PT, PT, -R7, RZ, RZ ;  /* 0x000000ff07027210 */ /* 0x000fe20007ffe1ff */
[----:B------:R-:W-:Y:S02]  /*2ce0*/  @!P1 IMAD R5, R26, R6, R7 ;  /* 0x000000061a059224 */ /* 0x000fe400078e0207 */
[----:B------:R-:W-:Y:S02]  /*2cf0*/  IMAD R11, R4, R12, R11 ;  /* 0x0000000c040b7224 */ /* 0x000fe400078e020b */
[----:B------:R-:W-:Y:S02]  /*2d00*/  @!P1 IMAD.MOV.U32 R7, RZ, RZ, R3 ;  /* 0x000000ffff079224 */ /* 0x000fe400078e0003 */
[----:B------:R-:W-:-:S02]  /*2d10*/  IMAD R2, R14, R2, R13 ;  /* 0x000000020e027224 */ /* 0x000fc400078e020d */
[----:B------:R-:W-:Y:S02]  /*2d20*/  IMAD R11, R5, R4, R11 ;  /* 0x00000004050b7224 */ /* 0x000fe400078e020b */
[----:B------:R-:W-:Y:S02]  /*2d30*/  IMAD R13, R7, R14, R2 ;  /* 0x0000000e070d7224 */ /* 0x000fe400078e0202 */
.L_x_38:
[----:B------:R-:W2:Y:S02]  /*2d40*/  LDCU UR4, c[0x0][0xc30] ;  /* 0x00018600ff0477ac */ /* 0x000ea40008000800 */
[----:B--2---:R-:W-:-:S09]  /*2d50*/  UISETP.NE.AND UP0, UPT, UR4, 0x1, UPT ;  /* 0x000000010400788c */ /* 0x004fd2000bf05270 */
[----:B------:R-:W-:Y:S05]  /*2d60*/  BRA.U UP0, `(.L_x_39) ;  /* 0x0000000100407547 */ /* 0x000fea000b800000 */
[----:B------:R-:W2:Y:S08]  /*2d70*/  LDC.64 R4, c[0x0][0xc10] ;  /* 0x00030400ff047b82 */ /* 0x000eb00000000a00 */
[----:B-1----:R-:W1:Y:S08]  /*2d80*/  LDC.64 R2, c[0x0][0xc18] ;  /* 0x00030600ff027b82 */ /* 0x002e700000000a00 */
[----:B------:R-:W3:Y:S08]  /*2d90*/  LDC R6, c[0x0][0xc20] ;  /* 0x00030800ff067b82 */ /* 0x000ef00000000800 */
[----:B------:R-:W4:Y:S01]  /*2da0*/  LDC R12, c[0x0][0xc0c] ;  /* 0x00030300ff0c7b82 */ /* 0x000f220000000800 */
[----:B--2---:R-:W-:-:S05]  /*2db0*/  IMAD.HI.U32 R4, R13, R4, RZ ;  /* 0x000000040d047227 */ /* 0x004fca00078e00ff */
[----:B------:R-:W-:Y:S01]  /*2dc0*/  SHF.R.U32.HI R4, RZ, R5, R4 ;  /* 0x00000005ff047219 */ /* 0x000fe20000011604 */
[----:B-1----:R-:W-:Y:S01]  /*2dd0*/  IMAD.HI.U32 R3, R11, R3, RZ ;  /* 0x000000030b037227 */ /* 0x002fe200078e00ff */
[----:B------:R-:W-:-:S04]  /*2de0*/  ISETP.NE.AND P1, PT, R2, 0x1, PT ;  /* 0x000000010200780c */ /* 0x000fc80003f25270 */
[----:B---3--:R-:W-:-:S04]  /*2df0*/  SHF.R.U32.HI R6, RZ, R6, R3 ;  /* 0x00000006ff067219 */ /* 0x008fc80000011603 */
[----:B------:R-:W-:Y:S02]  /*2e00*/  SEL R3, R11, R6, !P1 ;  /* 0x000000060b037207 */ /* 0x000fe40004800000 */
[----:B----4-:R-:W-:-:S04]  /*2e10*/  ISETP.NE.AND P2, PT, R12, 0x1, PT ;  /* 0x000000010c00780c */ /* 0x010fc80003f45270 */
[----:B------:R-:W-:-:S05]  /*2e20*/  SEL R4, R13, R4, !P2 ;  /* 0x000000040d047207 */ /* 0x000fca0005000000 */
[----:B------:R-:W-:Y:S02]  /*2e30*/  IMAD.IADD R5, R3, 0x1, -R4 ;  /* 0x0000000103057824 */ /* 0x000fe400078e0a04 */
[----:B------:R-:W-:Y:S02]  /*2e40*/  IMAD.IADD R3, R4, 0x1, -R3 ;  /* 0x0000000104037824 */ /* 0x000fe400078e0a03 */
[----:B------:R-:W-:Y:S02]  /*2e50*/  IMAD R13, R5, R12, R13 ;  /* 0x0000000c050d7224 */ /* 0x000fe400078e020d */
[----:B------:R-:W-:-:S07]  /*2e60*/  IMAD R11, R3, R2, R11 ;  /* 0x00000002030b7224 */ /* 0x000fce00078e020b */
.L_x_39:
[----:B------:R-:W-:Y:S01]  /*2e70*/  PLOP3.LUT P4, PT, PT, PT, PT, 0x80, 0x8 ;  /* 0x000000000008781c */ /* 0x000fe20003f8f070 */
[----:B------:R-:W-:Y:S01]  /*2e80*/  IMAD.IADD R19, R13, 0x1, R64 ;  /* 0x000000010d137824 */ /* 0x000fe200078e0240 */
[----:B------:R-:W-:Y:S01]  /*2e90*/  LOP3.LUT R8, R8, 0x1, RZ, 0x3c, !PT ;  /* 0x0000000108087812 */ /* 0x000fe200078e3cff */
[----:B------:R-:W-:Y:S01]  /*2ea0*/  IMAD.IADD R18, R11, 0x1, R58 ;  /* 0x000000010b127824 */ /* 0x000fe200078e023a */
[----:B------:R-:W-:Y:S09]  /*2eb0*/  @P0 BRA `(.L_x_40) ;  /* 0xffffffe8000c0947 */ /* 0x000ff2000383ffff */
[----:B------:R-:W-:Y:S01]  /*2ec0*/  UIADD3 UR45, UPT, UPT, UR45, 0x68, URZ ;  /* 0x000000682d2d7890 */ /* 0x000fe2000fffe0ff */
[----:B-1----:R-:W-:-:S03]  /*2ed0*/  SHF.L.U32 R3, R10, 0x1f, RZ ;  /* 0x0000001f0a037819 */ /* 0x002fc600000006ff */
[----:B------:R-:W-:-:S09]  /*2ee0*/  ULEA UR4, UR48, UR45, 0x3 ;  /* 0x0000002d30047291 */ /* 0x000fd2000f8e18ff */
[----:B------:R-:W1:Y:S02]  /*2ef0*/  SYNCS.PHASECHK.TRANS64.TRYWAIT P0, [UR4], R3 ;  /* 0x00000003ff0075a7 */ /* 0x000e640008001104 */
[----:B-1----:R-:W-:Y:S05]  /*2f00*/  @!P0 BRA `(.L_x_41) ;  /* 0x0000005400e88947 */ /* 0x002fea0003800000 */
.L_x_129:
[----:B------:R-:W-:-:S04]  /*2f10*/  UIADD3 UR5, UPT, UPT, UR48, 0x1, URZ ;  /* 0x0000000130057890 */ /* 0x000fc8000fffe0ff */
[----:B------:R-:W-:-:S04]  /*2f20*/  UISETP.NE.AND UP0, UPT, UR5, 0xd, UPT ;  /* 0x0000000d0500788c */ /* 0x000fc8000bf05270 */
[----:B------:R-:W-:Y:S02]  /*2f30*/  USEL UR6, URZ, 0x1, UP0 ;  /* 0x00000001ff067887 */ /* 0x000fe40008000000 */
[----:B------:R-:W-:-:S04]  /*2f40*/  USEL UR5, UR5, URZ, UP0 ;  /* 0x000000ff05057287 */ /* 0x000fc80008000000 */
[----:B------:R-:W-:Y:S01]  /*2f50*/  ULEA UR4, UR5, UR45, 0x3 ;  /* 0x0000002d05047291 */ /* 0x000fe2000f8e18ff */
[----:B------:R-:W-:-:S04]  /*2f60*/  LOP3.LUT R2, R10, UR6, RZ, 0x3c, !PT ;  /* 0x000000060a027c12 */ /* 0x000fc8000f8e3cff */
[----:B-1----:R-:W-:-:S04]  /*2f70*/  SHF.L.U32 R3, R2, 0x1f, RZ ;  /* 0x0000001f02037819 */ /* 0x002fc800000006ff */
[----:B------:R-:W1:Y:S02]  /*2f80*/  SYNCS.PHASECHK.TRANS64.TRYWAIT P0, [UR4], R3 ;  /* 0x00000003ff0075a7 */ /* 0x000e640008001104 */
[----:B-1----:R-:W-:Y:S05]  /*2f90*/  @!P0 BRA `(.L_x_42) ;  /* 0x0000005400dc8947 */ /* 0x002fea0003800000 */
.L_x_131:
        /* <DEDUP_REMOVED lines=9> */
.L_x_133:
        /* <DEDUP_REMOVED lines=9> */
.L_x_135:
        /* <DEDUP_REMOVED lines=9> */
.L_x_137:
        /* <DEDUP_REMOVED lines=9> */
.L_x_139:
        /* <DEDUP_REMOVED lines=9> */
.L_x_141:
        /* <DEDUP_REMOVED lines=9> */
.L_x_143:
        /* <DEDUP_REMOVED lines=9> */
.L_x_145:
        /* <DEDUP_REMOVED lines=9> */
.L_x_147:
        /* <DEDUP_REMOVED lines=9> */
.L_x_149:
        /* <DEDUP_REMOVED lines=9> */
.L_x_151:
[----:B------:R-:W-:-:S04]  /*3540*/  UIADD3 UR5, UPT, UPT, UR5, 0x1, URZ ;  /* 0x0000000105057890 */ /* 0x000fc8000fffe0ff */
[----:B------:R-:W-:-:S04]  /*3550*/  UISETP.NE.AND UP0, UPT, UR5, 0xd, UPT ;  /* 0x0000000d0500788c */ /* 0x000fc8000bf05270 */
[----:B------:R-:W-:Y:S02]  /*3560*/  USEL UR4, URZ, 0x1, UP0 ;  /* 0x00000001ff047887 */ /* 0x000fe40008000000 */
[----:B------:R-:W-:-:S04]  /*3570*/  USEL UR5, UR5, URZ, UP0 ;  /* 0x000000ff05057287 */ /* 0x000fc80008000000 */
[----:B------:R-:W-:Y:S01]  /*3580*/  ULEA UR5, UR5, UR45, 0x3 ;  /* 0x0000002d05057291 */ /* 0x000fe2000f8e18ff */
[----:B-1----:R-:W-:-:S04]  /*3590*/  LOP3.LUT R3, R2, UR4, RZ, 0x3c, !PT ;  /* 0x0000000402037c12 */ /* 0x002fc8000f8e3cff */
[----:B------:R-:W-:Y:S01]  /*35a0*/  SHF.L.U32 R3, R3, 0x1f, RZ ;  /* 0x0000001f03037819 */ /* 0x000fe200000006ff */
[----:B------:R-:W-:-:S07]  /*35b0*/  IMAD.U32 R0, RZ, RZ, UR5 ;  /* 0x00000005ff007e24 */ /* 0x000fce000f8e00ff */
.L_x_53:
[----:B-1----:R1:W2:Y:S02]  /*35c0*/  SYNCS.PHASECHK.TRANS64.TRYWAIT P0, [R0+URZ], R3 ;  /* 0x00000003000075a7 */ /* 0x0022a400080011ff */
[----:B--2---:R-:W-:Y:S05]  /*35d0*/  @!P0 NANOSLEEP.SYNCS 0x989680 ;  /* 0x009896800000895d */ /* 0x004fea0003900000 */
[----:B------:R-:W2:Y:S02]  /*35e0*/  @!P0 SYNCS.PHASECHK.TRANS64 P0, [R0+URZ], R3 ;  /* 0x00000003000085a7 */ /* 0x000ea400080010ff */
[----:B--2---:R-:W-:Y:S05]  /*35f0*/  @P0 EXIT ;  /* 0x000000000000094d */ /* 0x004fea0003800000 */
[----:B------:R-:W-:Y:S05]  /*3600*/  BRA `(.L_x_53) ;  /* 0xfffffffc00ec7947 */ /* 0x000fea000383ffff */
.L_x_22:
[----:B------:R-:W-:-:S04]  /*3610*/  UISETP.NE.AND UP1, UPT, UR46, URZ, UPT ;  /* 0x000000ff2e00728c */ /* 0x000fc8000bf25270 */
[----:B------:R-:W-:-:S09]  /*3620*/  UISETP.NE.OR UP1, UPT, UR4, 0x1, UP1 ;  /* 0x000000010400788c */ /* 0x000fd20008f25670 */
[----:B------:R-:W-:Y:S05]  /*3630*/  BRA.U UP1, `(.L_x_54) ;  /* 0x0000000101b07547 */ /* 0x000fea000b800000 */
[----:B------:R-:W-:Y:S01]  /*3640*/  UMOV UR4, 0x400 ;  /* 0x0000040000047882 */ /* 0x000fe20000000000 */
[----:B------:R-:W-:Y:S01]  /*3650*/  HFMA2 R2, -RZ, RZ, 0, 5.9604644775390625e-08 ;  /* 0x00000001ff027431 */ /* 0x000fe200000001ff */
[----:B------:R-:W-:Y:S01]  /*3660*/  ULEA UR46, UR46, UR4, 0x18 ;  /* 0x000000042e2e7291 */ /* 0x000fe2000f8ec0ff */
[----:B------:R-:W-:Y:S01]  /*3670*/  ISETP.GE.U32.AND P0, PT, R8, 0x2, PT ;  /* 0x000000020800780c */ /* 0x000fe20003f06070 */
[----:B------:R-:W-:Y:S02]  /*3680*/  IMAD.MOV.U32 R3, RZ, RZ, RZ ;  /* 0x000000ffff037224 */ /* 0x000fe400078e00ff */
[----:B------:R-:W-:Y:S02]  /*3690*/  UIADD3 UR6, UPT, UPT, UR46, 0x118, URZ ;  /* 0x000001182e067890 */ /* 0x000fe4000fffe0ff */
[----:B------:R-:W-:Y:S02]  /*36a0*/  UIADD3 UR7, UPT, UPT, UR46, 0x110, URZ ;  /* 0x000001102e077890 */ /* 0x000fe4000fffe0ff */
[----:B------:R-:W-:-:S12]  /*36b0*/  UPRMT UR6, URZ, 0x654, UR6 ;  /* 0x00000654ff067896 */ /* 0x000fd80008000006 */
.L_x_57:
[----:B------:R-:W-:Y:S01]  /*36c0*/  SHF.L.U32 R7, R2, 0x1f, RZ ;  /* 0x0000001f02077819 */ /* 0x000fe200000006ff */
[----:B------:R-:W-:Y:S02]  /*36d0*/  IMAD.U32 R9, RZ, RZ, UR7 ;  /* 0x00000007ff097e24 */ /* 0x000fe4000f8e00ff */
[----:B------:R-:W-:Y:S01]  /*36e0*/  @!P0 IMAD.MOV.U32 R5, RZ, RZ, 0x10 ;  /* 0x00000010ff058424 */ /* 0x000fe200078e00ff */
[----:B------:R-:W2:Y:S02]  /*36f0*/  SYNCS.PHASECHK.TRANS64.TRYWAIT P1, [UR46+0x118], R7 ;  /* 0x00011807ff0075a7 */ /* 0x000ea4000802112e */
[----:B------:R-:W-:-:S04]  /*3700*/  PRMT R9, R8, 0x654, R9 ;  /* 0x0000065408097816 */ /* 0x000fc80000000009 */
[----:B------:R-:W-:Y:S01]  /*3710*/  SEL R0, R9, R0, !P0 ;  /* 0x0000000009007207 */ /* 0x000fe20004000000 */
[----:B--2---:R-:W-:Y:S06]  /*3720*/  @!P1 BRA `(.L_x_55) ;  /* 0x0000005400009947 */ /* 0x004fec0003800000 */
.L_x_153:
[----:B------:R-:W-:Y:S01]  /*3730*/  UIADD3 UR4, UPT, UPT, UR46, 0x150, URZ ;  /* 0x000001502e047890 */ /* 0x000fe2000fffe0ff */
[----:B------:R3:W-:Y:S01]  /*3740*/  @!P0 SYNCS.ARRIVE.TRANS64.RED RZ, [R0+URZ], R5 ;  /* 0x0000000500ff89a7 */ /* 0x0007e200080004ff */
[----:B------:R-:W-:Y:S01]  /*3750*/  UIADD3 UR5, UPT, UPT, UR46, 0x110, URZ ;  /* 0x000001102e057890 */ /* 0x000fe2000fffe0ff */
[----:B------:R-:W-:-:S08]  /*3760*/  LOP3.LUT R2, R2, 0x1, RZ, 0x3c, !PT ;  /* 0x0000000102027812 */ /* 0x000fd000078e3cff */
[----:B------:R-:W-:Y:S06]  /*3770*/  UGETNEXTWORKID.BROADCAST [UR4], [UR5] ;  /* 0x00000000040073ca */ /* 0x000fec0008000100 */
[----:B---3--:R-:W-:-:S04]  /*3780*/  SHF.L.U32 R5, R3, 0x1f, RZ ;  /* 0x0000001f03057819 */ /* 0x008fc800000006ff */
[----:B------:R-:W3:Y:S02]  /*3790*/  SYNCS.PHASECHK.TRANS64.TRYWAIT P1, [UR46+0x110], R5 ;  /* 0x00011005ff0075a7 */ /* 0x000ee4000802112e */
[----:B---3--:R-:W-:Y:S05]  /*37a0*/  @!P1 BRA `(.L_x_56) ;  /* 0x0000005000f89947 */ /* 0x008fea0003800000 */
.L_x_155:
[----:B--2---:R-:W2:Y:S01]  /*37b0*/  LDS.128 R4, [UR46+0x150] ;  /* 0x0001502eff047984 */ /* 0x004ea20008000c00 */
[----:B------:R-:W-:Y:S01]  /*37c0*/  LOP3.LUT R3, R3, 0x1, RZ, 0x3c, !PT ;  /* 0x0000000103037812 */ /* 0x000fe200078e3cff */
[----:B------:R-:W-:Y:S01]  /*37d0*/  @!PT LDS RZ, [RZ] ;  /* 0x00000000fffff984 */ /* 0x000fe20000000800 */
[----:B------:R-:W-:Y:S01]  /*37e0*/  @!PT LDS RZ, [RZ] ;  /* 0x00000000fffff984 */ /* 0x000fe20000000800 */
[----:B------:R-:W-:Y:S01]  /*37f0*/  @!PT LDS RZ, [RZ] ;  /* 0x00000000fffff984 */ /* 0x000fe20000000800 */
[----:B------:R-:W-:Y:S01]  /*3800*/  @!PT LDS RZ, [RZ] ;  /* 0x00000000fffff984 */ /* 0x000fe20000000800 */
[----:B------:R3:W-:Y:S06]  /*3810*/  MEMBAR.ALL.CTA ;  /* 0x0000000000007992 */ /* 0x0007ec0000008000 */
[----:B---3--:R-:W3:Y:S02]  /*3820*/  FENCE.VIEW.ASYNC.S ;  /* 0x00000000000073c6 */ /* 0x008ee40000000000 */
[----:B---3--:R-:W-:Y:S01]  /*3830*/  SYNCS.ARRIVE.TRANS64.RED.A1T0 RZ, [UR6], RZ ;  /* 0x000000ffffff79a7 */ /* 0x008fe20008100406 */
[----:B--2---:R-:W-:-:S13]  /*3840*/  LOP3.LUT P1, RZ, R6, 0x1, RZ, 0xc0, !PT ;  /* 0x0000000106ff7812 */ /* 0x004fda000782c0ff */
[----:B------:R-:W-:Y:S05]  /*3850*/  @P1 BRA `(.L_x_57) ;  /* 0xfffffffc00981947 */ /* 0x000fea000383ffff */
[----:B------:R-:W-:-:S04]  /*3860*/  SHF.L.U32 R0, R2, 0x1f, RZ ;  /* 0x0000001f02007819 */ /* 0x000fc800000006ff */
[----:B------:R-:W2:Y:S02]  /*3870*/  SYNCS.PHASECHK.TRANS64 P0, [UR46+0x118], R0 ;  /* 0x00011800ff0075a7 */ /* 0x000ea4000800102e */
[----:B-12---:R-:W-:Y:S05]  /*3880*/  @P0 EXIT ;  /* 0x000000000000094d */ /* 0x006fea0003800000 */
[----:B------:R-:W-:-:S07]  /*3890*/  MOV R0, UR46 ;  /* 0x0000002e00007c02 */ /* 0x000fce0008000f00 */
.L_x_58:
[----:B-1----:R-:W-:-:S04]  /*38a0*/  SHF.L.U32 R3, R2, 0x1f, RZ ;  /* 0x0000001f02037819 */ /* 0x002fc800000006ff */
[----:B------:R1:W2:Y:S03]  /*38b0*/  SYNCS.PHASECHK.TRANS64.TRYWAIT P0, [R0+URZ+0x118], R3 ;  /* 0x00011803000075a7 */ /* 0x0002a600080011ff */
[----:B--2---:R-:W-:Y:S05]  /*38c0*/  @!P0 NANOSLEEP.SYNCS 0x989680 ;  /* 0x009896800000895d */ /* 0x004fea0003900000 */
[----:B------:R-:W2:Y:S02]  /*38d0*/  @!P0 SYNCS.PHASECHK.TRANS64 P0, [R0+URZ+0x118], R3 ;  /* 0x00011803000085a7 */ /* 0x000ea400080010ff */
[----:B--2---:R-:W-:Y:S05]  /*38e0*/  @P0 EXIT ;  /* 0x000000000000094d */ /* 0x004fea0003800000 */
[----:B------:R-:W-:Y:S05]  /*38f0*/  BRA `(.L_x_58) ;  /* 0xfffffffc00e87947 */ /* 0x000fea000383ffff */
.L_x_54:
[----:B------:R-:W-:Y:S05]  /*3900*/  BRA.U UP4, `(.L_x_59) ;  /* 0x0000000d04807547 */ /* 0x000fea000b800000 */
[----:B------:R-:W-:Y:S01]  /*3910*/  UMOV UR4, 0x40 ;  /* 0x0000004000047882 */ /* 0x000fe20000000000 */
[----:B------:R-:W-:Y:S01]  /*3920*/  NOP ;  /* 0x0000000000007918 */ /* 0x000fe20000000000 */
[----:B------:R-:W-:Y:S01]  /*3930*/  ULEA UR4, UR46, UR4, 0x18 ;  /* 0x000000042e047291 */ /* 0x000fe2000f8ec0ff */
[----:B------:R-:W-:Y:S02]  /*3940*/  UMOV UR5, 0x400 ;  /* 0x0000040000057882 */ /* 0x000fe40000000000 */
[----:B------:R-:W-:-:S06]  /*3950*/  ULEA UR46, UR46, UR5, 0x18 ;  /* 0x000000052e2e7291 */ /* 0x000fcc000f8ec0ff */
[----:B------:R-:W2:Y:S02]  /*3960*/  LDS.U8 R2, [UR4+0x1c] ;  /* 0x00001c04ff027984 */ /* 0x000ea40008000000 */
[----:B--2---:R-:W-:-:S13]  /*3970*/  ISETP.NE.AND P0, PT, R2, RZ, PT ;  /* 0x000000ff0200720c */ /* 0x004fda0003f05270 */
[----:B------:R-:W-:Y:S05]  /*3980*/  @P0 BRA `(.L_x_60) ;  /* 0x0000000000580947 */ /* 0x000fea0003800000 */
[----:B------:R-:W-:-:S13]  /*3990*/  ELECT P0, URZ, PT ;  /* 0x0000000000ff782f */ /* 0x000fda0003800000 */
[----:B------:R-:W-:Y:S05]  /*39a0*/  @!P0 BRA `(.L_x_61) ;  /* 0x0000000000608947 */ /* 0x000fea0003800000 */
[----:B------:R-:W-:Y:S01]  /*39b0*/  UMOV UR5, 0x10 ;  /* 0x0000001000057882 */ /* 0x000fe20000000000 */
[----:B------:R-:W-:Y:S01]  /*39c0*/  HFMA2 R2, -RZ, RZ, 0, 5.9604644775390625e-08 ;  /* 0x00000001ff027431 */ /* 0x000fe200000001ff */
[----:B------:R-:W-:-:S03]  /*39d0*/  MOV R3, 0xffff ;  /* 0x0000ffff00037802 */ /* 0x000fc60000000f00 */
[----:B------:R-:W-:Y:S04]  /*39e0*/  DEPBAR.LE SB2, 0x36 ;  /* 0x0000ad800000791a */ /* 0x000fe80000000000 */
[----:B------:R-:W2:Y:S02]  /*39f0*/  UTCATOMSWS.FIND_AND_SET.ALIGN UP0, UR5, UR5 ;  /* 0x00000005000575e3 */ /* 0x000ea40008000800 */
[----:B--2---:R-:W-:Y:S01]  /*3a00*/  MOV R4, UR5 ;  /* 0x0000000500047c02 */ /* 0x004fe20008000f00 */
[----:B------:R-:W-:Y:S06]  /*3a10*/  BRA.U UP0, `(.L_x_62) ;  /* 0x0000000100187547 */ /* 0x000fec000b800000 */
.L_x_63:
[----:B------:R-:W-:Y:S05]  /*3a20*/  NANOSLEEP 0x64 ;  /* 0x000000640000795d */ /* 0x000fea0003800000 */
[----:B------:R-:W-:-:S05]  /*3a30*/  UMOV UR5, 0x10 ;  /* 0x0000001000057882 */ /* 0x000fca0000000000 */
[----:B------:R-:W-:Y:S04]  /*3a40*/  DEPBAR.LE SB2, 0x36 ;  /* 0x0000ad800000791a */ /* 0x000fe80000000000 */
[----:B------:R-:W2:Y:S02]  /*3a50*/  UTCATOMSWS.FIND_AND_SET.ALIGN UP0, UR5, UR5 ;  /* 0x00000005000575e3 */ /* 0x000ea40008000800 */
[----:B--2---:R-:W-:Y:S01]  /*3a60*/  MOV R4, UR5 ;  /* 0x0000000500047c02 */ /* 0x004fe20008000f00 */
[----:B------:R-:W-:Y:S05]  /*3a70*/  BRA.U !UP0, `(.L_x_63) ;  /* 0xfffffffd08e87547 */ /* 0x000fea000b83ffff */
.L_x_62:
[-C--:B------:R-:W-:Y:S02]  /*3a80*/  SHF.L.U32 R3, R3, R4.reuse, RZ ;  /* 0x0000000403037219 */ /* 0x080fe400000006ff */
[----:B------:R-:W-:Y:S01]  /*3a90*/  SHF.L.U32 R2, R2, R4, RZ ;  /* 0x0000000402027219 */ /* 0x000fe200000006ff */
[----:B------:R-:W-:Y:S02]  /*3aa0*/  IMAD.SHL.U32 R4, R4, 0x20, RZ ;  /* 0x0000002004047824 */ /* 0x000fe400078e00ff */
[----:B------:R2:W-:Y:S04]  /*3ab0*/  ATOMS.OR RZ, [UR4+0x14], R3 ;  /* 0x00001403ffff798c */ /* 0x0005e8000b000004 */
[----:B------:R2:W-:Y:S04]  /*3ac0*/  ATOMS.OR RZ, [UR4+0x18], R2 ;  /* 0x00001802ffff798c */ /* 0x0005e8000b000004 */
[----:B------:R2:W-:Y:S01]  /*3ad0*/  STS [UR46+0x160], R4 ;  /* 0x00016004ff007988 */ /* 0x0005e2000800082e */
[----:B------:R-:W-:Y:S05]  /*3ae0*/  BRA `(.L_x_61) ;  /* 0x0000000000107947 */ /* 0x000fea0003800000 */
.L_x_60:
[----:B------:R-:W-:-:S05]  /*3af0*/  MOV R2, 0xffffffff ;  /* 0xffffffff00027802 */ /* 0x000fca0000000f00 */
[----:B------:R2:W-:Y:S02]  /*3b00*/  STS [UR46+0x160], R2 ;  /* 0x00016002ff007988 */ /* 0x0005e4000800082e */
[----:B--2---:R-:W-:Y:S02]  /*3b10*/  MOV R2, 0x3b30 ;  /* 0x00003b3000027802 */ /* 0x004fe40000000f00 */
[----:B-1---5:R-:W-:Y:S05]  /*3b20*/  CALL.REL.NOINC `($__internal_1_$__cuda_sm10x_tcgen05_guardrail_trap_phase_invalid_during_alloc) ;  /* 0x0000005400987944 */ /* 0x022fea0003c00000 */
.L_x_61:
[----:B------:R-:W-:Y:S05]  /*3b30*/  WARPSYNC.ALL ;  /* 0x0000000000007948 */ /* 0x000fea0003800000 */
[----:B------:R-:W3:Y:S01]  /*3b40*/  S2UR UR7, SR_CgaCtaId ;  /* 0x00000000000779c3 */ /* 0x000ee20000008800 */
[----:B------:R-:W-:Y:S01]  /*3b50*/  UMOV UR4, 0x400 ;  /* 0x0000040000047882 */ /* 0x000fe20000000000 */
[----:B------:R-:W-:-:S06]  /*3b60*/  NOP ;  /* 0x0000000000007918 */ /* 0x000fcc0000000000 */
[----:B------:R-:W-:Y:S06]  /*3b70*/  BAR.ARV 0x6, 0xa0 ;  /* 0x0182800000007b1d */ /* 0x000fec0000002000 */
[----:B------:R-:W4:Y:S01]  /*3b80*/  LDCU UR5, c[0x0][0x394] ;  /* 0x00007280ff0577ac */ /* 0x000f220008000800 */
[----:B------:R-:W-:Y:S01]  /*3b90*/  LOP3.LUT R0, R0, 0xffff, RZ, 0xc0, !PT ;  /* 0x0000ffff00007812 */ /* 0x000fe200078ec0ff */
[----:B------:R-:W-:Y:S02]  /*3ba0*/  IMAD.MOV.U32 R11, RZ, RZ, 0x1 ;  /* 0x00000001ff0b7424 */ /* 0x000fe400078e00ff */
[----:B------:R-:W-:Y:S01]  /*3bb0*/  IMAD.MOV.U32 R10, RZ, RZ, RZ ;  /* 0x000000ffff0a7224 */ /* 0x000fe200078e00ff */
[----:B------:R-:W-:Y:S01]  /*3bc0*/  R2UR UR10, R0 ;  /* 0x00000000000a72ca */ /* 0x000fe200000e0000 */
[----:B------:R-:W-:Y:S01]  /*3bd0*/  IMAD.MOV.U32 R8, RZ, RZ, RZ ;  /* 0x000000ffff087224 */ /* 0x000fe200078e00ff */
[----:B------:R-:W-:Y:S01]  /*3be0*/  UMOV UR17, URZ ;  /* 0x000000ff00117c82 */ /* 0x000fe20008000000 */
[----:B------:R-:W-:Y:S01]  /*3bf0*/  UMOV UR16, URZ ;  /* 0x000000ff00107c82 */ /* 0x000fe20008000000 */
[----:B------:R-:W-:Y:S01]  /*3c00*/  UMOV UR26, 0x0 ;  /* 0x00000000001a7882 */ /* 0x000fe20000000000 */
[----:B---3--:R-:W-:Y:S01]  /*3c10*/  ULEA UR7, UR7, UR4, 0x18 ;  /* 0x0000000407077291 */ /* 0x008fe2000f8ec0ff */
[----:B------:R-:W3:Y:S03]  /*3c20*/  LDCU UR4, c[0x0][0x394] ;  /* 0x00007280ff0477ac */ /* 0x000ee60008000800 */
[----:B------:R-:W-:-:S02]  /*3c30*/  UIADD3 UR19, UPT, UPT, UR7, 0x3400, URZ ;  /* 0x0000340007137890 */ /* 0x000fc4000fffe0ff */
[----:B----4-:R-:W-:-:S03]  /*3c40*/  UIADD3 UR5, UPT, UPT, UR5, 0x3f, URZ ;  /* 0x0000003f05057890 */ /* 0x010fc6000fffe0ff */
[----:B--2---:R-:W2:Y:S01]  /*3c50*/  LDS R2, [UR7+0x160] ;  /* 0x00016007ff027984 */ /* 0x004ea20008000800 */
[----:B------:R-:W-:Y:S02]  /*3c60*/  UIADD3 UR18, UPT, UPT, UR7, 0x1d400, URZ ;  /* 0x0001d40007127890 */ /* 0x000fe4000fffe0ff */
[----:B------:R-:W-:Y:S02]  /*3c70*/  USHF.R.S32.HI UR6, URZ, 0x1f, UR5 ;  /* 0x0000001fff067899 */ /* 0x000fe40008011405 */
[----:B------:R-:W-:Y:S02]  /*3c80*/  USHF.R.U32.HI UR19, URZ, 0x4, UR19 ;  /* 0x00000004ff137899 */ /* 0x000fe40008011613 */
[----:B------:R-:W-:Y:S02]  /*3c90*/  ULEA.HI UR6, UR6, UR5, URZ, 0x6 ;  /* 0x0000000506067291 */ /* 0x000fe4000f8f30ff */
[----:B------:R-:W-:Y:S02]  /*3ca0*/  UIADD3 UR5, UPT, UPT, UR7, 0x118, URZ ;  /* 0x0000011807057890 */ /* 0x000fe4000fffe0ff */
[----:B------:R-:W-:-:S02]  /*3cb0*/  USHF.R.S32.HI UR6, URZ, 0x6, UR6 ;  /* 0x00000006ff067899 */ /* 0x000fc40008011406 */
[----:B------:R-:W-:Y:S02]  /*3cc0*/  USHF.R.U32.HI UR18, URZ, 0x4, UR18 ;  /* 0x00000004ff127899 */ /* 0x000fe40008011612 */
[----:B------:R-:W-:Y:S01]  /*3cd0*/  UISETP.LT.AND UP0, UPT, UR6, 0x1, UPT ;  /* 0x000000010600788c */ /* 0x000fe2000bf01270 */
[----:B------:R-:W-:Y:S01]  /*3ce0*/  UMOV UR27, 0x4118010 ;  /* 0x04118010001b7882 */ /* 0x000fe20000000000 */
[----:B------:R-:W-:Y:S02]  /*3cf0*/  UPRMT UR5, URZ, 0x654, UR5 ;  /* 0x00000654ff057896 */ /* 0x000fe40008000005 */
[----:B------:R-:W-:Y:S02]  /*3d00*/  USEL UR11, UR6, 0x1, !UP0 ;  /* 0x00000001060b7887 */ /* 0x000fe4000c000000 */
[----:B------:R-:W-:Y:S02]  /*3d10*/  ULOP3.LUT UR19, UR19, 0x3fff, URZ, 0xc0, !UPT ;  /* 0x00003fff13137892 */ /* 0x000fe4000f8ec0ff */
[----:B------:R-:W-:-:S02]  /*3d20*/  ULOP3.LUT UR18, UR18, 0x3fff, URZ, 0xc0, !UPT ;  /* 0x00003fff12127892 */ /* 0x000fc4000f8ec0ff */
[----:B------:R-:W-:Y:S02]  /*3d30*/  UIADD3 UR11, UPT, UPT, -UR11, URZ, URZ ;  /* 0x000000ff0b0b7290 */ /* 0x000fe4000fffe1ff */
[----:B---3--:R-:W-:Y:S01]  /*3d40*/  UISETP.GE.AND UP3, UPT, UR4, 0x1, UPT ;  /* 0x000000010400788c */ /* 0x008fe2000bf66270 */
[----:B------:R-:W-:Y:S01]  /*3d50*/  UMOV UR24, 0x0 ;  /* 0x0000000000187882 */ /* 0x000fe20000000000 */
[----:B------:R-:W-:Y:S01]  /*3d60*/  UMOV UR25, 0x4118010 ;  /* 0x0411801000197882 */ /* 0x000fe20000000000 */
[----:B------:R-:W-:Y:S01]  /*3d70*/  UMOV UR22, 0x0 ;  /* 0x0000000000167882 */ /* 0x000fe20000000000 */
[----:B------:R-:W-:Y:S01]  /*3d80*/  UMOV UR23, 0x4118010 ;  /* 0x0411801000177882 */ /* 0x000fe20000000000 */
[----:B------:R-:W-:Y:S01]  /*3d90*/  UMOV UR20, 0x0 ;  /* 0x0000000000147882 */ /* 0x000fe20000000000 */
[----:B------:R-:W-:Y:S01]  /*3da0*/  UMOV UR21, 0x4118010 ;  /* 0x0411801000157882 */ /* 0x000fe20000000000 */
[C---:B--2---:R-:W-:Y:S01]  /*3db0*/  VIADD R5, R2.reuse, 0x40 ;  /* 0x0000004002057836 */ /* 0x044fe20000000000 */
[----:B------:R-:W-:-:S04]  /*3dc0*/  LOP3.LUT R4, R2, 0xffff, RZ, 0xc0, !PT ;  /* 0x0000ffff02047812 */ /* 0x000fc800078ec0ff */
[----:B------:R-:W-:-:S05]  /*3dd0*/  LOP3.LUT R5, R5, 0xffff, RZ, 0xc0, !PT ;  /* 0x0000ffff05057812 */ /* 0x000fca00078ec0ff */
[----:B------:R2:W-:Y:S02]  /*3de0*/  STL.64 [R1], R4 ;  /* 0x0000000401007387 */ /* 0x0005e40000100a00 */
.L_x_70:
[----:B--2---:R-:W-:-:S04]  /*3df0*/  SHF.L.U32 R3, R10, 0x1f, RZ ;  /* 0x0000001f0a037819 */ /* 0x004fc800000006ff */
[----:B---3--:R-:W3:Y:S02]  /*3e00*/  SYNCS.PHASECHK.TRANS64.TRYWAIT P0, [UR7+0x110], R3 ;  /* 0x00011003ff0075a7 */ /* 0x008ee40008001107 */
[----:B---3--:R-:W-:Y:S05]  /*3e10*/  @!P0 BRA `(.L_x_64) ;  /* 0x0000004c00748947 */ /* 0x008fea0003800000 */
.L_x_157:
[----:B--2---:R-:W2:Y:S01]  /*3e20*/  LDS.128 R4, [UR7+0x150] ;  /* 0x00015007ff047984 */ /* 0x004ea20008000c00 */
[----:B------:R-:W-:Y:S01]  /*3e30*/  ULEA UR9, UR17, UR7, 0x3 ;  /* 0x0000000711097291 */ /* 0x000fe2000f8e18ff */
[----:B---3--:R-:W-:Y:S01]  /*3e40*/  SHF.L.U32 R3, R11, 0x1f, RZ ;  /* 0x0000001f0b037819 */ /* 0x008fe200000006ff */
[----:B------:R-:W-:Y:S01]  /*3e50*/  @!PT LDS RZ, [RZ] ;  /* 0x00000000fffff984 */ /* 0x000fe20000000800 */
[----:B------:R-:W-:Y:S01]  /*3e60*/  @!PT LDS RZ, [RZ] ;  /* 0x00000000fffff984 */ /* 0x000fe20000000800 */
[----:B------:R-:W-:Y:S01]  /*3e70*/  @!PT LDS RZ, [RZ] ;  /* 0x00000000fffff984 */ /* 0x000fe20000000800 */
[----:B------:R-:W-:Y:S01]  /*3e80*/  @!PT LDS RZ, [RZ] ;  /* 0x00000000fffff984 */ /* 0x000fe20000000800 */
[----:B------:R3:W-:Y:S06]  /*3e90*/  MEMBAR.ALL.CTA ;  /* 0x0000000000007992 */ /* 0x0007ec0000008000 */
[----:B---3--:R-:W3:Y:S02]  /*3ea0*/  FENCE.VIEW.ASYNC.S ;  /* 0x00000000000073c6 */ /* 0x008ee40000000000 */
[----:B---3--:R-:W-:Y:S01]  /*3eb0*/  SYNCS.ARRIVE.TRANS64.RED.A1T0 RZ, [UR5], RZ ;  /* 0x000000ffffff79a7 */ /* 0x008fe20008100405 */
[----:B------:R-:W3:Y:S02]  /*3ec0*/  SYNCS.PHASECHK.TRANS64.TRYWAIT P0, [UR9+0x130], R3 ;  /* 0x00013003ff0075a7 */ /* 0x000ee40008001109 */
[----:B--23--:R-:W-:Y:S05]  /*3ed0*/  @!P0 BRA `(.L_x_65) ;  /* 0x0000004c005c8947 */ /* 0x00cfea0003800000 */
.L_x_159:
[----:B------:R-:W-:Y:S05]  /*3ee0*/  BRA.U !UP3, `(.L_x_66) ;  /* 0x000000010bf47547 */ /* 0x000fea000b800000 */
[----:B--2---:R-:W-:Y:S01]  /*3ef0*/  IMAD.U32 R0, RZ, RZ, UR17 ;  /* 0x00000011ff007e24 */ /* 0x004fe2000f8e00ff */
[----:B------:R-:W-:-:S04]  /*3f00*/  ULEA UR4, UR16, UR7, 0x3 ;  /* 0x0000000710047291 */ /* 0x000fc8000f8e18ff */
[----:B------:R-:W-:Y:S02]  /*3f10*/  LEA R3, R0, R1, 0x2 ;  /* 0x0000000100037211 */ /* 0x000fe400078e10ff */
[----:B------:R-:W-:-:S04]  /*3f20*/  SHF.L.U32 R0, R8, 0x1f, RZ ;  /* 0x0000001f08007819 */ /* 0x000fc800000006ff */
[----:B------:R-:W5:Y:S01]  /*3f30*/  LDL R3, [R3] ;  /* 0x0000000003037983 */ /* 0x000f620000100800 */
[----:B------:R2:W3:Y:S01]  /*3f40*/  SYNCS.PHASECHK.TRANS64.TRYWAIT P2, [UR4], R0 ;  /* 0x00000000ff0075a7 */ /* 0x0004e20008041104 */
[----:B------:R-:W-:Y:S01]  /*3f50*/  UPLOP3.LUT UP4, UPT, UPT, UPT, UPT, 0x40, 0x4 ;  /* 0x000000000004789c */ /* 0x000fe20003f8e870 */
[----:B------:R-:W-:Y:S01]  /*3f60*/  UMOV UR15, UR11 ;  /* 0x0000000b000f7c82 */ /* 0x000fe20008000000 */
[----:B------:R-:W-:Y:S01]  /*3f70*/  UMOV UR14, UR6 ;  /* 0x00000006000e7c82 */ /* 0x000fe20008000000 */
[----:B------:R-:W-:-:S08]  /*3f80*/  UMOV UR13, UR16 ;  /* 0x00000010000d7c82 */ /* 0x000fd00008000000 */
.L_x_69:
[----:B------:R-:W-:Y:S02]  /*3f90*/  UIADD3 UR15, UPT, UPT, UR15, 0x1, URZ ;  /* 0x000000010f0f7890 */ /* 0x000fe4000fffe0ff */
[----:B----4-:R-:W-:Y:S02]  /*3fa0*/  ULEA UR8, UR13, UR7, 0x3 ;  /* 0x000000070d087291 */ /* 0x010fe4000f8e18ff */
[----:B------:R-:W-:Y:S01]  /*3fb0*/  UISETP.NE.AND UP0, UPT, UR15, URZ, UPT ;  /* 0x000000ff0f00728c */ /* 0x000fe2000bf05270 */
[----:B--23--:R-:W-:Y:S10]  /*3fc0*/  @P2 BRA `(.L_x_67) ;  /* 0x00000000000c2947 */ /* 0x00cff40003800000 */
[----:B------:R-:W-:Y:S04]  /*3fd0*/  SHF.L.U32 R9, R8, 0x1f, RZ ;  /* 0x0000001f08097819 */ /* 0x000fe800000006ff */
[----:B------:R-:W3:Y:S02]  /*3fe0*/  SYNCS.PHASECHK.TRANS64.TRYWAIT P0, [UR8], R9 ;  /* 0x00000009ff0075a7 */ /* 0x000ee40008001108 */
[----:B---3--:R-:W-:Y:S05]  /*3ff0*/  @!P0 BRA `(.L_x_68) ;  /* 0x0000004c002c8947 */ /* 0x008fea0003800000 */
.L_x_67:
[----:B------:R-:W-:Y:S01]  /*4000*/  UISETP.NE.AND UP1, UPT, UR14, 0x1, UPT ;  /* 0x000000010e00788c */ /* 0x000fe2000bf25270 */
[----:B------:R-:W-:Y:S01]  /*4010*/  PLOP3.LUT P2, PT, PT, PT, PT, 0x80, 0x8 ;  /* 0x000000000008781c */ /* 0x000fe20003f4f070 */
[----:B------:R-:W-:Y:S01]  /*4020*/  UIADD3 UR16, UPT, UPT, UR13, 0x1, URZ ;  /* 0x000000010d107890 */ /* 0x000fe2000fffe0ff */
[----:B------:R-:W-:Y:S03]  /*4030*/  ELECT P1, URZ, PT ;  /* 0x0000000000ff782f */ /* 0x000fe60003820000 */
[----:B------:R-:W-:Y:S01]  /*4040*/  UISETP.NE.AND UP2, UPT, UR16, 0xd, UPT ;  /* 0x0000000d1000788c */ /* 0x000fe2000bf45270 */
[----:B------:R-:W-:Y:S01]  /*4050*/  PLOP3.LUT P0, PT, PT, PT, UP1, 0x80, 0x8 ;  /* 0x000000000008781c */ /* 0x000fe20003f0f018 */
[----:B------:R-:W-:Y:S02]  /*4060*/  ULEA UR28, UR13, UR19, 0x9 ;  /* 0x000000130d1c7291 */ /* 0x000fe4000f8e48ff */
[----:B------:R-:W-:Y:S02]  /*4070*/  USEL UR12, URZ, 0x1, UP2 ;  /* 0x00000001ff0c7887 */ /* 0x000fe40009000000 */
[----:B------:R-:W-:Y:S02]  /*4080*/  USEL UR16, UR16, URZ, UP2 ;  /* 0x000000ff10107287 */ /* 0x000fe40009000000 */
[----:B------:R-:W-:Y:S02]  /*4090*/  ULEA UR30, UR13, UR18, 0x9 ;  /* 0x000000120d1e7291 */ /* 0x000fe4000f8e48ff */
[----:B------:R-:W-:Y:S01]  /*40a0*/  @UP1 ULEA UR4, UR16, UR7, 0x3 ;  /* 0x0000000710041291 */ /* 0x000fe2000f8e18ff */
[----:B------:R-:W-:Y:S01]  /*40b0*/  LOP3.LUT R8, R8, UR12, RZ, 0x3c, !PT ;  /* 0x0000000c08087c12 */ /* 0x000fe2000f8e3cff */
[----:B------:R-:W-:Y:S02]  /*40c0*/  UIADD3 UR38, UPT, UPT, UR28, 0x80, URZ ;  /* 0x000000801c267890 */ /* 0x000fe4000fffe0ff */
[----:B------:R-:W-:Y:S01]  /*40d0*/  UIADD3 UR36, UPT, UPT, UR30, 0x80, URZ ;  /* 0x000000801e247890 */ /* 0x000fe2000fffe0ff */
[----:B--2---:R-:W-:Y:S01]  /*40e0*/  @P0 SHF.L.U32 R0, R8, 0x1f, RZ ;  /* 0x0000001f08000819 */ /* 0x004fe200000006ff */
[----:B------:R-:W-:Y:S02]  /*40f0*/  UIADD3 UR34, UPT, UPT, UR28, 0x100, URZ ;  /* 0x000001001c227890 */ /* 0x000fe4000fffe0ff */
[----:B------:R-:W-:Y:S01]  /*4100*/  UIADD3 UR32, UPT, UPT, UR30, 0x100, URZ ;  /* 0x000001001e207890 */ /* 0x000fe2000fffe0ff */
[----:B------:R4:W2:Y:S01]  /*4110*/  @P0 SYNCS.PHASECHK.TRANS64.TRYWAIT P2, [UR4], R0 ;  /* 0x00000000ff0005a7 */ /* 0x0008a20008041104 */
[----:B------:R-:W-:Y:S02]  /*4120*/  ELECT P0, URZ, PT ;  /* 0x0000000000ff782f */ /* 0x000fe40003800000 */
[C---:B-----5:R-:W-:Y:S01]  /*4130*/  @P1 R2UR.BROADCAST UR4, R3.reuse ;  /* 0x00000000030412ca */ /* 0x060fe200008e0000 */
[----:B------:R-:W-:Y:S10]  /*4140*/  UIADD3 UR8, UPT, UPT, UR8, 0x68, URZ ;  /* 0x0000006808087890 */ /* 0x000ff4000fffe0ff */
[C---:B------:R-:W-:Y:S02]  /*4150*/  @P0 R2UR.BROADCAST UR12, R3.reuse ;  /* 0x00000000030c02ca */ /* 0x040fe400008e0000 */
[----:B------:R-:W-:Y:S01]  /*4160*/  ELECT P0, URZ, PT ;  /* 0x0000000000ff782f */ /* 0x000fe20003800000 */
[----:B------:R-:W-:Y:S01]  /*4170*/  UIADD3 UR14, UPT, UPT, UR14, -0x1, URZ ;  /* 0xffffffff0e0e7890 */ /* 0x000fe2000fffe0ff */
[----:B------:R-:W-:Y:S01]  /*4180*/  UMOV UR29, 0x40004040 ;  /* 0x40004040001d7882 */ /* 0x000fe20000000000 */
[----:B------:R-:W-:Y:S01]  /*4190*/  UMOV UR31, 0x40004040 ;  /* 0x40004040001f7882 */ /* 0x000fe20000000000 */
[----:B------:R-:W-:Y:S01]  /*41a0*/  UMOV UR39, 0x40004040 ;  /* 0x4000404000277882 */ /* 0x000fe20000000000 */
[----:B------:R-:W-:Y:S01]  /*41b0*/  UMOV UR37, 0x40004040 ;  /* 0x4000404000257882 */ /* 0x000fe20000000000 */
[----:B------:R-:W-:Y:S01]  /*41c0*/  UMOV UR35, 0x40004040 ;  /* 0x4000404000237882 */ /* 0x000fe20000000000 */
[----:B------:R-:W-:Y:S01]  /*41d0*/  UMOV UR33, 0x40004040 ;  /* 0x4000404000217882 */ /* 0x000fe20000000000 */
[----:B------:R3:W-:Y:S01]  /*41e0*/  UTCHMMA gdesc[UR28], gdesc[UR30], tmem[UR4], tmem[UR26], idesc[UR27], UP4 ;  /* 0x00ff1a1e1c0075ea */ /* 0x0007e2000a000004 */
[----:B------:R-:W-:Y:S02]  /*41f0*/  UPLOP3.LUT UP4, UPT, UPT, UPT, UPT, 0x80, 0x8 ;  /* 0x000000000008789c */ /* 0x000fe40003f8f070 */
[----:B------:R1:W-:Y:S01]  /*4200*/  UTCHMMA gdesc[UR38], gdesc[UR36], tmem[UR12], tmem[UR24], idesc[UR25], UPT ;  /* 0x00ff1824260075ea */ /* 0x0003e2000b80000c */
[----:B------:R-:W-:Y:S01]  /*4210*/  UMOV UR13, UR16 ;  /* 0x00000010000d7c82 */ /* 0x000fe20008000000 */
[----:B---3--:R-:W-:Y:S01]  /*4220*/  UIADD3 UR28, UPT, UPT, UR28, 0x180, URZ ;  /* 0x000001801c1c7890 */ /* 0x008fe2000fffe0ff */
[C---:B------:R-:W-:Y:S02]  /*4230*/  @P0 R2UR.BROADCAST UR4, R3.reuse ;  /* 0x00000000030402ca */ /* 0x040fe400008e0000 */
[----:B------:R-:W-:Y:S11]  /*4240*/  ELECT P0, URZ, PT ;  /* 0x0000000000ff782f */ /* 0x000ff60003800000 */
[----:B------:R-:W-:Y:S02]  /*4250*/  @!UPT UIADD3 URZ, UPT, UPT, URZ, URZ, URZ ;  /* 0x000000fffffff290 */ /* 0x000fe4000fffe0ff */
[----:B-1----:R-:W-:Y:S01]  /*4260*/  @P0 R2UR.BROADCAST UR12, R3 ;  /* 0x00000000030c02ca */ /* 0x002fe200008e0000 */
[----:B------:R-:W-:Y:S01]  /*4270*/  UIADD3 UR30, UPT, UPT, UR30, 0x180, URZ ;  /* 0x000001801e1e7890 */ /* 0x000fe2000fffe0ff */
[----:B------:R4:W-:Y:S11]  /*4280*/  UTCHMMA gdesc[UR34], gdesc[UR32], tmem[UR4], tmem[UR22], idesc[UR23], UPT ;  /* 0x00ff1620220075ea */ /* 0x0009f6000b800004 */
[----:B------:R4:W-:Y:S01]  /*4290*/  UTCHMMA gdesc[UR28], gdesc[UR30], tmem[UR12], tmem[UR20], idesc[UR21], UPT ;  /* 0x00ff141e1c0075ea */ /* 0x0009e2000b80000c */
[----:B------:R4:W-:Y:S01]  /*42a0*/  UTCBAR.MULTICAST [UR8], URZ, UR10 ;  /* 0x000000ff080073e9 */ /* 0x0009e2000800080a */
[----:B------:R-:W-:Y:S05]  /*42b0*/  BRA.U UP0, `(.L_x_69) ;  /* 0xfffffffd00347547 */ /* 0x000fea000b83ffff */
.L_x_66:
[----:B------:R-:W-:Y:S01]  /*42c0*/  UIADD3 UR17, UPT, UPT, UR17, 0x1, URZ ;  /* 0x0000000111117890 */ /* 0x000fe2000fffe0ff */
[----:B------:R-:W-:Y:S01]  /*42d0*/  LOP3.LUT P0, RZ, R6, 0x1, RZ, 0xc0, !PT ;  /* 0x0000000106ff7812 */ /* 0x000fe2000780c0ff */
[----:B------:R-:W-:Y:S01]  /*42e0*/  UIADD3 UR9, UPT, UPT, UR9, 0x120, URZ ;  /* 0x0000012009097890 */ /* 0x000fe2000fffe0ff */
[----:B------:R-:W-:Y:S01]  /*42f0*/  LOP3.LUT R10, R10, 0x1, RZ, 0x3c, !PT ;  /* 0x000000010a0a7812 */ /* 0x000fe200078e3cff */
[----:B------:R-:W-:-:S04]  /*4300*/  UISETP.NE.AND UP0, UPT, UR17, 0x2, UPT ;  /* 0x000000021100788c */ /* 0x000fc8000bf05270 */
[----:B----4-:R-:W-:Y:S02]  /*4310*/  USEL UR4, URZ, 0x1, UP0 ;  /* 0x00000001ff047887 */ /* 0x010fe40008000000 */
[----:B------:R-:W-:Y:S01]  /*4320*/  USEL UR17, UR17, URZ, UP0 ;  /* 0x000000ff11117287 */ /* 0x000fe20008000000 */
[----:B------:R3:W-:Y:S03]  /*4330*/  UTCBAR [UR9], URZ ;  /* 0x000000ff090073e9 */ /* 0x0007e600080000ff */
[----:B------:R-:W-:Y:S01]  /*4340*/  LOP3.LUT R11, R11, UR4, RZ, 0x3c, !PT ;  /* 0x000000040b0b7c12 */ /* 0x000fe2000f8e3cff */
[----:B------:R-:W-:Y:S07]  /*4350*/  @P0 BRA `(.L_x_70) ;  /* 0xfffffff800a40947 */ /* 0x000fee000383ffff */
[----:B------:R-:W4:Y:S01]  /*4360*/  S2UR UR4, SR_CgaCtaId ;  /* 0x00000000000479c3 */ /* 0x000f220000008800 */
[----:B------:R-:W-:Y:S01]  /*4370*/  ELECT P0, URZ, PT ;  /* 0x0000000000ff782f */ /* 0x000fe20003800000 */
[----:B--2---:R-:W-:Y:S01]  /*4380*/  IMAD.MOV.U32 R0, RZ, RZ, 0x1 ;  /* 0x00000001ff007424 */ /* 0x004fe200078e00ff */
[----:B------:R-:W-:Y:S01]  /*4390*/  UIADD3 UR7, UPT, UPT, UR7, 0x130, URZ ;  /* 0x0000013007077890 */ /* 0x000fe2000fffe0ff */
[----:B------:R-:W-:Y:S01]  /*43a0*/  SHF.L.U32 R3, R11, 0x1f, RZ ;  /* 0x0000001f0b037819 */ /* 0x000fe200000006ff */
[----:B------:R-:W-:-:S03]  /*43b0*/  UMOV UR5, 0x40 ;  /* 0x0000004000057882 */ /* 0x000fc60000000000 */
[----:B------:R-:W-:Y:S01]  /*43c0*/  UVIRTCOUNT.DEALLOC.SMPOOL 0x80 ;  /* 0x000000800000784c */ /* 0x000fe20000000000 */
[----:B----4-:R-:W-:Y:S02]  /*43d0*/  ULEA UR4, UR4, UR5, 0x18 ;  /* 0x0000000504047291 */ /* 0x010fe4000f8ec0ff */
[----:B------:R-:W-:-:S07]  /*43e0*/  ULEA UR5, UR17, UR7, 0x3 ;  /* 0x0000000711057291 */ /* 0x000fce000f8e18ff */
[----:B------:R2:W-:Y:S02]  /*43f0*/  @P0 STS.U8 [UR4+0x1c], R0 ;  /* 0x00001c00ff000988 */ /* 0x0005e40008000004 */
[----:B------:R-:W4:Y:S02]  /*4400*/  SYNCS.PHASECHK.TRANS64.TRYWAIT P0, [UR5], R3 ;  /* 0x00000003ff0075a7 */ /* 0x000f240008001105 */
[----:B--2-4-:R-:W-:Y:S05]  /*4410*/  @!P0 BRA `(.L_x_71) ;  /* 0x00000048003c8947 */ /* 0x014fea0003800000 */
.L_x_162:
[----:B------:R-:W-:-:S04]  /*4420*/  UIADD3 UR6, UPT, UPT, UR17, 0x1, URZ ;  /* 0x0000000111067890 */ /* 0x000fc8000fffe0ff */
[----:B------:R-:W-:-:S04]  /*4430*/  UISETP.NE.AND UP0, UPT, UR6, 0x2, UPT ;  /* 0x000000020600788c */ /* 0x000fc8000bf05270 */
[----:B------:R-:W-:Y:S02]  /*4440*/  USEL UR5, URZ, 0x1, UP0 ;  /* 0x00000001ff057887 */ /* 0x000fe40008000000 */
[----:B------:R-:W-:-:S04]  /*4450*/  USEL UR6, UR6, URZ, UP0 ;  /* 0x000000ff06067287 */ /* 0x000fc80008000000 */
[----:B------:R-:W-:Y:S01]  /*4460*/  ULEA UR6, UR6, UR7, 0x3 ;  /* 0x0000000706067291 */ /* 0x000fe2000f8e18ff */
[----:B--2---:R-:W-:-:S04]  /*4470*/  LOP3.LUT R3, R11, UR5, RZ, 0x3c, !PT ;  /* 0x000000050b037c12 */ /* 0x004fc8000f8e3cff */
[----:B------:R-:W-:-:S04]  /*4480*/  SHF.L.U32 R3, R3, 0x1f, RZ ;  /* 0x0000001f03037819 */ /* 0x000fc800000006ff */
[----:B------:R-:W2:Y:S02]  /*4490*/  SYNCS.PHASECHK.TRANS64.TRYWAIT P0, [UR6], R3 ;  /* 0x00000003ff0075a7 */ /* 0x000ea40008001106 */
[----:B--2---:R-:W-:Y:S05]  /*44a0*/  @!P0 BRA `(.L_x_72) ;  /* 0x0000004800308947 */ /* 0x004fea0003800000 */
.L_x_164:
[----:B------:R-:W-:Y:S01]  /*44b0*/  NOP ;  /* 0x0000000000007918 */ /* 0x000fe20000000000 */
[----:B--2---:R-:W2:Y:S01]  /*44c0*/  LDS R0, [UR4+0x14] ;  /* 0x00001404ff007984 */ /* 0x004ea20008000800 */
[----:B------:R-:W-:Y:S01]  /*44d0*/  LOP3.LUT R2, R2, 0xffff, RZ, 0xc0, !PT ;  /* 0x0000ffff02027812 */ /* 0x000fe200078ec0ff */
[----:B------:R-:W-:Y:S02]  /*44e0*/  IMAD.MOV.U32 R3, RZ, RZ, 0xffff ;  /* 0x0000ffffff037424 */ /* 0x000fe400078e00ff */
[----:B------:R-:W-:Y:S01]  /*44f0*/  IMAD.MOV.U32 R5, RZ, RZ, 0x1 ;  /* 0x00000001ff057424 */ /* 0x000fe200078e00ff */
[----:B------:R-:W-:-:S04]  /*4500*/  SHF.R.U32.HI R2, RZ, 0x5, R2 ;  /* 0x00000005ff027819 */ /* 0x000fc80000011602 */
[-C--:B------:R-:W-:Y:S02]  /*4510*/  SHF.L.U32 R3, R3, R2.reuse, RZ ;  /* 0x0000000203037219 */ /* 0x080fe400000006ff */
[----:B------:R-:W-:Y:S02]  /*4520*/  SHF.L.U32 R5, R5, R2, RZ ;  /* 0x0000000205057219 */ /* 0x000fe400000006ff */
[----:B--2---:R-:W-:-:S04]  /*4530*/  LOP3.LUT R0, R0, R3, RZ, 0xc0, !PT ;  /* 0x0000000300007212 */ /* 0x004fc800078ec0ff */
[----:B------:R-:W-:-:S13]  /*4540*/  ISETP.NE.AND P0, PT, R0, R3, PT ;  /* 0x000000030000720c */ /* 0x000fda0003f05270 */
[----:B------:R-:W-:Y:S05]  /*4550*/  @P0 BRA `(.L_x_73) ;  /* 0x00000000005c0947 */ /* 0x000fea0003800000 */
[----:B------:R-:W2:Y:S02]  /*4560*/  LDS R0, [UR4+0x18] ;  /* 0x00001804ff007984 */ /* 0x000ea40008000800 */
[----:B--2---:R-:W-:-:S04]  /*4570*/  LOP3.LUT R0, R0, R5, RZ, 0xc0, !PT ;  /* 0x0000000500007212 */ /* 0x004fc800078ec0ff */
[----:B------:R-:W-:-:S13]  /*4580*/  ISETP.NE.AND P0, PT, R0, R5, PT ;  /* 0x000000050000720c */ /* 0x000fda0003f05270 */
[----:B------:R-:W-:Y:S05]  /*4590*/  @P0 BRA `(.L_x_74) ;  /* 0x0000000000400947 */ /* 0x000fea0003800000 */
[----:B------:R-:W-:Y:S01]  /*45a0*/  R2UR UR8, R3 ;  /* 0x00000000030872ca */ /* 0x000fe200000e0000 */
[----:B------:R-:W2:Y:S01]  /*45b0*/  S2R R2, SR_LANEID ;  /* 0x0000000000027919 */ /* 0x000ea20000000000 */
[----:B------:R-:W-:Y:S01]  /*45c0*/  LOP3.LUT R5, RZ, R5, RZ, 0x33, !PT ;  /* 0x00000005ff057212 */ /* 0x000fe200078e33ff */
[----:B------:R-:W-:Y:S02]  /*45d0*/  VOTEU.ANY UR7, UPT, PT ;  /* 0x0000000000077886 */ /* 0x000fe400038e0100 */
[----:B------:R-:W-:Y:S01]  /*45e0*/  UFLO.U32 UR7, UR7 ;  /* 0x00000007000772bd */ /* 0x000fe200080e0000 */
[----:B------:R-:W4:Y:S07]  /*45f0*/  REDUX UR5, R5 ;  /* 0x00000000050573c4 */ /* 0x000f2e0000000000 */
[----:B------:R-:W-:-:S06]  /*4600*/  ULOP3.LUT UR8, URZ, UR8, URZ, 0x33, !UPT ;  /* 0x00000008ff087292 */ /* 0x000fcc000f8e33ff */
[----:B------:R-:W-:-:S04]  /*4610*/  IMAD.U32 R0, RZ, RZ, UR8 ;  /* 0x00000008ff007e24 */ /* 0x000fc8000f8e00ff */
[----:B------:R-:W1:Y:S02]  /*4620*/  REDUX UR6, R0 ;  /* 0x00000000000673c4 */ /* 0x000e640000000000 */
[----:B------:R1:W-:Y:S01]  /*4630*/  UTCATOMSWS.AND URZ, UR8 ;  /* 0x0000000800ff79e3 */ /* 0x0003e20008000000 */
[----:B--2---:R-:W-:Y:S01]  /*4640*/  ISETP.EQ.U32.AND P0, PT, R2, UR7, PT ;  /* 0x0000000702007c0c */ /* 0x004fe2000bf02070 */
[----:B----4-:R-:W-:Y:S02]  /*4650*/  IMAD.U32 R2, RZ, RZ, UR5 ;  /* 0x00000005ff027e24 */ /* 0x010fe4000f8e00ff */
[----:B-1----:R-:W-:-:S10]  /*4660*/  IMAD.U32 R3, RZ, RZ, UR6 ;  /* 0x00000006ff037e24 */ /* 0x002fd4000f8e00ff */
[----:B------:R1:W-:Y:S04]  /*4670*/  @P0 ATOMS.AND RZ, [UR4+0x14], R3 ;  /* 0x00001403ffff098c */ /* 0x0003e8000a800004 */
[----:B------:R1:W-:Y:S01]  /*4680*/  @P0 ATOMS.AND RZ, [UR4+0x18], R2 ;  /* 0x00001802ffff098c */ /* 0x0003e2000a800004 */
[----:B------:R-:W-:Y:S05]  /*4690*/  BRA `(.L_x_75) ;  /* 0x0000000000147947 */ /* 0x000fea0003800000 */
.L_x_74:
[----:B------:R-:W-:Y:S02]  /*46a0*/  MOV R2, 0x46c0 ;  /* 0x000046c000027802 */ /* 0x000fe40000000f00 */
[----:B-1-3-5:R-:W-:Y:S05]  /*46b0*/  CALL.REL.NOINC `($__internal_0_$__cuda_sm10x_tcgen05_guardrail_trap_col_being_dealloced_not_returned_by_alloc) ;  /* 0x0000004800a87944 */ /* 0x02afea0003c00000 */
[----:B------:R-:W-:Y:S05]  /*46c0*/  BRA `(.L_x_75) ;  /* 0x0000000000087947 */ /* 0x000fea0003800000 */
.L_x_73:
[----:B------:R-:W-:Y:S02]  /*46d0*/  MOV R2, 0x46f0 ;  /* 0x000046f000027802 */ /* 0x000fe40000000f00 */
[----:B-1-3-5:R-:W-:Y:S05]  /*46e0*/  CALL.REL.NOINC `($__internal_2_$__cuda_sm10x_tcgen05_guardrail_trap_unallocated_columns_being_dealloced) ;  /* 0x0000004800b47944 */ /* 0x02afea0003c00000 */
.L_x_75:
[----:B------:R-:W-:Y:S01]  /*46f0*/  NOP ;  /* 0x0000000000007918 */ /* 0x000fe20000000000 */
[----:B---3--:R-:W-:Y:S05]  /*4700*/  EXIT ;  /* 0x000000000000794d */ /* 0x008fea0003800000 */
.L_x_59:
[----:B------:R-:W2:Y:S01]  /*4710*/  LDC R3, c[0x0][0x384] ;  /* 0x0000e100ff037b82 */ /* 0x000ea20000000800 */
[----:B------:R-:W-:Y:S01]  /*4720*/  UISETP.NE.OR UP6, UPT, UR4, 0x3, !UP6 ;  /* 0x000000030400788c */ /* 0x000fe2000f7c5670 */
[----:B--2---:R-:W-:-:S08]  /*4730*/  IADD3 R3, PT, PT, R3, 0x3f, RZ ;  /* 0x0000003f03037810 */ /* 0x004fd00007ffe0ff */
[----:B------:R-:W-:Y:S05]  /*4740*/  BRA.U UP6, `(.L_x_76) ;  /* 0x00000015060c7547 */ /* 0x000fea000b800000 */
[----:B------:R-:W2:Y:S01]  /*4750*/  LDC R25, c[0x0][0x38c] ;  /* 0x0000e300ff197b82 */ /* 0x000ea20000000800 */
[----:B------:R-:W3:Y:S01]  /*4760*/  LDCU.64 UR6, c[0x0][0x988] ;  /* 0x00013100ff0677ac */ /* 0x000ee20008000a00 */
[----:B------:R-:W-:Y:S01]  /*4770*/  SHF.R.S32.HI R8, RZ, 0x1f, R3 ;  /* 0x0000001fff087819 */ /* 0x000fe20000011403 */
[----:B------:R-:W-:Y:S01]  /*4780*/  IMAD.MOV.U32 R40, RZ, RZ, 0x1 ;  /* 0x00000001ff287424 */ /* 0x000fe200078e00ff */
[----:B------:R-:W4:Y:S02]  /*4790*/  LDCU.64 UR4, c[0x0][0x990] ;  /* 0x00013200ff0477ac */ /* 0x000f240008000a00 */
[----:B-----5:R-:W-:Y:S01]  /*47a0*/  LEA.HI R33, R8, R3, RZ, 0x6 ;  /* 0x0000000308217211 */ /* 0x020fe200078f30ff */
[----:B------:R-:W-:Y:S01]  /*47b0*/  IMAD.MOV.U32 R31, RZ, RZ, RZ ;  /* 0x000000ffff1f7224 */ /* 0x000fe200078e00ff */
[----:B------:R-:W1:Y:S01]  /*47c0*/  LDC R27, c[0x0][0x388] ;  /* 0x0000e200ff1b7b82 */ /* 0x000e620000000800 */
[----:B------:R-:W-:Y:S01]  /*47d0*/  UMOV UR17, 0x400 ;  /* 0x0000040000117882 */ /* 0x000fe20000000000 */
[----:B------:R-:W-:Y:S01]  /*47e0*/  IMAD.MOV.U32 R30, RZ, RZ, 0x1000 ;  /* 0x00001000ff1e7424 */ /* 0x000fe200078e00ff */
[----:B------:R-:W-:Y:S01]  /*47f0*/  ULEA UR17, UR46, UR17, 0x18 ;  /* 0x000000112e117291 */ /* 0x000fe2000f8ec0ff */
[----:B------:R-:W-:Y:S01]  /*4800*/  SHF.R.S32.HI R33, RZ, 0x6, R33 ;  /* 0x00000006ff217819 */ /* 0x000fe20000011421 */
[----:B------:R-:W-:-:S02]  /*4810*/  USEL UR18, URZ, 0x1, UP5 ;  /* 0x00000001ff127887 */ /* 0x000fc4000a800000 */
[----:B------:R-:W-:Y:S01]  /*4820*/  UIADD3 UR16, UPT, UPT, UR17, 0x118, URZ ;  /* 0x0000011811107890 */ /* 0x000fe2000fffe0ff */
[----:B------:R-:W1:Y:S01]  /*4830*/  LDC R0, c[0x0][0xc30] ;  /* 0x00030c00ff007b82 */ /* 0x000e620000000800 */
[----:B------:R-:W-:Y:S02]  /*4840*/  UPLOP3.LUT UP2, UPT, UPT, UPT, UPT, 0x40, 0x4 ;  /* 0x000000000004789c */ /* 0x000fe40003f4e870 */
[----:B---3--:R-:W-:Y:S02]  /*4850*/  UISETP.NE.U32.AND UP1, UPT, UR6, URZ, UPT ;  /* 0x000000ff0600728c */ /* 0x008fe4000bf25070 */
[----:B------:R-:W-:Y:S02]  /*4860*/  UPRMT UR16, URZ, 0x654, UR16 ;  /* 0x00000654ff107896 */ /* 0x000fe40008000010 */
[----:B------:R-:W-:Y:S01]  /*4870*/  UISETP.NE.AND.EX UP1, UPT, UR7, URZ, UPT, UP1 ;  /* 0x000000ff0700728c */ /* 0x000fe2000bf25310 */
[----:B------:R-:W3:Y:S01]  /*4880*/  LDC R29, c[0x0][0x370] ;  /* 0x0000dc00ff1d7b82 */ /* 0x000ee20000000800 */
[C---:B--2---:R-:W-:Y:S01]  /*4890*/  R2UR UR7, R25.reuse ;  /* 0x00000000190772ca */ /* 0x044fe200000e0000 */
[----:B----4-:R-:W-:Y:S01]  /*48a0*/  UISETP.NE.U32.AND UP4, UPT, UR4, URZ, UPT ;  /* 0x000000ff0400728c */ /* 0x010fe2000bf85070 */
[----:B------:R-:W-:Y:S01]  /*48b0*/  R2UR UR6, R25 ;  /* 0x00000000190672ca */ /* 0x000fe200000e0000 */
[----:B------:R-:W-:-:S02]  /*48c0*/  UMOV UR20, URZ ;  /* 0x000000ff00147c82 */ /* 0x000fc40008000000 */
[----:B------:R-:W-:Y:S02]  /*48d0*/  UISETP.NE.AND.EX UP4, UPT, UR5, URZ, UPT, UP4 ;  /* 0x000000ff0500728c */ /* 0x000fe4000bf85340 */
[----:B------:R-:W2:Y:S01]  /*48e0*/  LDC R2, c[0x0][0xc0c] ;  /* 0x00030300ff027b82 */ /* 0x000ea20000000800 */
[----:B-1----:R-:W-:-:S07]  /*48f0*/  R2UR UR15, R27 ;  /* 0x000000001b0f72ca */ /* 0x002fce00000e0000 */
[----:B------:R-:W1:Y:S01]  /*4900*/  LDC R24, c[0x0][0xc20] ;  /* 0x00030800ff187b82 */ /* 0x000e620000000800 */
[----:B------:R-:W-:-:S07]  /*4910*/  ISETP.NE.AND P1, PT, R0, 0x1, PT ;  /* 0x000000010000780c */ /* 0x000fce0003f25270 */
[----:B------:R-:W4:Y:S08]  /*4920*/  LDC.64 R36, c[0x0][0x348] ;  /* 0x0000d200ff247b82 */ /* 0x000f300000000a00 */
[----:B------:R-:W1:Y:S08]  /*4930*/  LDC.64 R16, c[0x0][0xc10] ;  /* 0x00030400ff107b82 */ /* 0x000e700000000a00 */
[----:B------:R-:W1:Y:S08]  /*4940*/  LDC.64 R6, c[0x0][0xc18] ;  /* 0x00030600ff067b82 */ /* 0x000e700000000a00 */
[----:B------:R-:W1:Y:S08]  /*4950*/  LDC.64 R4, c[0x0][0xc28] ;  /* 0x00030a00ff047b82 */ /* 0x000e700000000a00 */
[----:B--23--:R-:W1:Y:S02]  /*4960*/  LDC R28, c[0x0][0x374] ;  /* 0x0000dd00ff1c7b82 */ /* 0x00ce640000000800 */
.L_x_85:
[-C--:B------:R-:W-:Y:S02]  /*4970*/  IABS R3, R33.reuse ;  /* 0x0000002100037213 */ /* 0x080fe40000000000 */
[----:B------:R-:W-:Y:S02]  /*4980*/  SHF.L.U32 R0, R31, 0x1f, RZ ;  /* 0x0000001f1f007819 */ /* 0x000fe400000006ff */
[----:B--2---:R-:W2:Y:S01]  /*4990*/  I2F.RP R12, R3 ;  /* 0x00000003000c7306 */ /* 0x004ea20000209400 */
[----:B------:R-:W-:Y:S01]  /*49a0*/  IABS R11, R33 ;  /* 0x00000021000b7213 */ /* 0x000fe20000000000 */
[----:B------:R-:W3:Y:S04]  /*49b0*/  SYNCS.PHASECHK.TRANS64.TRYWAIT P2, [UR17+0x110], R0 ;  /* 0x00011000ff0075a7 */ /* 0x000ee80008041111 */
[----:B------:R-:W-:Y:S04]  /*49c0*/  IMAD.MOV R11, RZ, RZ, -R11 ;  /* 0x000000ffff0b7224 */ /* 0x000fe800078e0a0b */
[----:B--2---:R-:W2:Y:S02]  /*49d0*/  MUFU.RCP R9, R12 ;  /* 0x0000000c00097308 */ /* 0x004ea40000001000 */
[----:B--2---:R-:W-:Y:S01]  /*49e0*/  VIADD R14, R9, 0xffffffe ;  /* 0x0ffffffe090e7836 */ /* 0x004fe20000000000 */
[----:B------:R-:W-:Y:S07]  /*49f0*/  IABS R9, R27 ;  /* 0x0000001b00097213 */ /* 0x000fee0000000000 */
[----:B------:R-:W2:Y:S10]  /*4a00*/  F2I.FTZ.U32.TRUNC.NTZ R15, R14 ;  /* 0x0000000e000f7305 */ /* 0x000eb4000021f000 */
[----:B------:R-:W5:Y:S01]  /*4a10*/  I2F.RP R12, R9 ;  /* 0x00000009000c7306 */ /* 0x000f620000209400 */
[--C-:B--2---:R-:W-:Y:S02]  /*4a20*/  IMAD.MOV R10, RZ, RZ, -R15.reuse ;  /* 0x000000ffff0a7224 */ /* 0x104fe400078e0a0f */
[----:B------:R-:W-:Y:S02]  /*4a30*/  IMAD.MOV.U32 R14, RZ, RZ, RZ ;  /* 0x000000ffff0e7224 */ /* 0x000fe400078e00ff */
[----:B------:R-:W-:Y:S01]  /*4a40*/  IMAD R21, R10, R3, RZ ;  /* 0x000000030a157224 */ /* 0x000fe200078e02ff */
[----:B------:R-:W-:Y:S04]  /*4a50*/  IABS R10, R18 ;  /* 0x00000012000a7213 */ /* 0x000fe80000000000 */
[----:B-----5:R-:W2:Y:S01]  /*4a60*/  MUFU.RCP R12, R12 ;  /* 0x0000000c000c7308 */ /* 0x020ea20000001000 */
[----:B------:R-:W-:Y:S06]  /*4a70*/  IMAD.HI.U32 R15, R15, R21, R14 ;  /* 0x000000150f0f7227 */ /* 0x000fec00078e000e */
[----:B------:R-:W-:Y:S04]  /*4a80*/  IMAD.HI.U32 R34, R15, R10, RZ ;  /* 0x0000000a0f227227 */ /* 0x000fe800078e00ff */
[----:B------:R-:W-:Y:S05]  /*4a90*/  IMAD R10, R34, R11, R10 ;  /* 0x0000000b220a7224 */ /* 0x000fea00078e020a */
[----:B------:R-:W-:Y:S01]  /*4aa0*/  ISETP.GT.U32.AND P3, PT, R3, R10, PT ;  /* 0x0000000a0300720c */ /* 0x000fe20003f64070 */
[----:B--2---:R-:W-:Y:S04]  /*4ab0*/  VIADD R14, R12, 0xffffffe ;  /* 0x0ffffffe0c0e7836 */ /* 0x004fe80000000000 */
[----:B------:R-:W2:Y:S08]  /*4ac0*/  F2I.FTZ.U32.TRUNC.NTZ R11, R14 ;  /* 0x0000000e000b7305 */ /* 0x000eb0000021f000 */
[-C--:B------:R-:W-:Y:S01]  /*4ad0*/  @!P3 IADD3 R10, PT, PT, R10, -R3.reuse, RZ ;  /* 0x800000030a0ab210 */ /* 0x080fe20007ffe0ff */
[----:B------:R-:W-:Y:S01]  /*4ae0*/  @!P3 VIADD R34, R34, 0x1 ;  /* 0x000000012222b836 */ /* 0x000fe20000000000 */
[----:B------:R-:W-:Y:S02]  /*4af0*/  ISETP.NE.AND P3, PT, R33, RZ, PT ;  /* 0x000000ff2100720c */ /* 0x000fe40003f65270 */
[----:B------:R-:W-:Y:S01]  /*4b00*/  ISETP.GE.U32.AND P4, PT, R10, R3, PT ;  /* 0x000000030a00720c */ /* 0x000fe20003f86070 */
[----:B------:R-:W-:Y:S01]  /*4b10*/  IMAD.MOV.U32 R10, RZ, RZ, RZ ;  /* 0x000000ffff0a7224 */ /* 0x000fe200078e00ff */
[----:B------:R-:W-:Y:S04]  /*4b20*/  LOP3.LUT R3, R18, R33, RZ, 0x3c, !PT ;  /* 0x0000002112037212 */ /* 0x000fe800078e3cff */
[----:B------:R-:W-:Y:S02]  /*4b30*/  ISETP.GE.AND P0, PT, R3, RZ, PT ;  /* 0x000000ff0300720c */ /* 0x000fe40003f06270 */
[----:B--2---:R-:W-:Y:S05]  /*4b40*/  IADD3 R3, PT, PT, RZ, -R11, RZ ;  /* 0x8000000bff037210 */ /* 0x004fea0007ffe0ff */
[----:B------:R-:W-:Y:S02]  /*4b50*/  @P4 VIADD R34, R34, 0x1 ;  /* 0x0000000122224836 */ /* 0x000fe40000000000 */
[----:B------:R-:W-:Y:S04]  /*4b60*/  IMAD R3, R3, R9, RZ ;  /* 0x0000000903037224 */ /* 0x000fe800078e02ff */
[----:B------:R-:W-:Y:S01]  /*4b70*/  @!P0 IMAD.MOV R34, RZ, RZ, -R34 ;  /* 0x000000ffff228224 */ /* 0x000fe200078e0a22 */
[----:B------:R-:W-:Y:S01]  /*4b80*/  @!P3 LOP3.LUT R34, RZ, R33, RZ, 0x33, !PT ;  /* 0x00000021ff22b212 */ /* 0x000fe200078e33ff */
[----:B------:R-:W-:Y:S01]  /*4b90*/  IMAD.HI.U32 R3, R11, R3, R10 ;  /* 0x000000030b037227 */ /* 0x000fe200078e000a */
[----:B------:R-:W-:Y:S02]  /*4ba0*/  IABS R10, R25 ;  /* 0x00000019000a7213 */ /* 0x000fe40000000000 */
[----:B------:R-:W-:Y:S02]  /*4bb0*/  IABS R12, R34 ;  /* 0x00000022000c7213 */ /* 0x000fe40000000000 */
[----:B------:R-:W2:Y:S01]  /*4bc0*/  I2F.RP R11, R10 ;  /* 0x0000000a000b7306 */ /* 0x000ea20000209400 */
[----:B------:R-:W-:Y:S02]  /*4bd0*/  ISETP.NE.AND P3, PT, R27, RZ, PT ;  /* 0x000000ff1b00720c */ /* 0x000fe40003f65270 */
[----:B------:R-:W-:Y:S05]  /*4be0*/  IMAD.HI.U32 R32, R3, R12, RZ ;  /* 0x0000000c03207227 */ /* 0x000fea00078e00ff */
[----:B------:R-:W-:Y:S05]  /*4bf0*/  IADD3 R3, PT, PT, -R32, RZ, RZ ;  /* 0x000000ff20037210 */ /* 0x000fea0007ffe1ff */
[C---:B------:R-:W-:Y:S01]  /*4c00*/  IMAD R12, R9.reuse, R3, R12 ;  /* 0x00000003090c7224 */ /* 0x040fe200078e020c */
[----:B------:R-:W-:Y:S01]  /*4c10*/  LOP3.LUT R3, R34, R27, RZ, 0x3c, !PT ;  /* 0x0000001b22037212 */ /* 0x000fe200078e3cff */
[----:B--2---:R-:W2:Y:S03]  /*4c20*/  MUFU.RCP R11, R11 ;  /* 0x0000000b000b7308 */ /* 0x004ea60000001000 */
[----:B------:R-:W-:Y:S11]  /*4c30*/  ISETP.GT.U32.AND P0, PT, R9, R12, PT ;  /* 0x0000000c0900720c */ /* 0x000ff60003f04070 */
[----:B------:R-:W-:Y:S02]  /*4c40*/  @!UPT UIADD3 URZ, UPT, UPT, URZ, URZ, URZ ;  /* 0x000000fffffff290 */ /* 0x000fe4000fffe0ff */
[----:B------:R-:W-:Y:S01]  /*4c50*/  @!P0 IMAD.IADD R12, R12, 0x1, -R9 ;  /* 0x000000010c0c8824 */ /* 0x000fe200078e0a09 */
[----:B------:R-:W-:Y:S02]  /*4c60*/  @!P0 IADD3 R32, PT, PT, R32, 0x1, RZ ;  /* 0x0000000120208810 */ /* 0x000fe40007ffe0ff */
[----:B------:R-:W-:Y:S02]  /*4c70*/  ISETP.GE.AND P0, PT, R3, RZ, PT ;  /* 0x000000ff0300720c */ /* 0x000fe40003f06270 */
[----:B------:R-:W-:Y:S01]  /*4c80*/  ISETP.GE.U32.AND P4, PT, R12, R9, PT ;  /* 0x000000090c00720c */ /* 0x000fe20003f86070 */
[----:B--2---:R-:W-:Y:S06]  /*4c90*/  VIADD R9, R11, 0xffffffe ;  /* 0x0ffffffe0b097836 */ /* 0x004fec0000000000 */
[----:B------:R-:W2:Y:S06]  /*4ca0*/  F2I.FTZ.U32.TRUNC.NTZ R9, R9 ;  /* 0x0000000900097305 */ /* 0x000eac000021f000 */
[----:B------:R-:W-:Y:S01]  /*4cb0*/  @P4 VIADD R32, R32, 0x1 ;  /* 0x0000000120204836 */ /* 0x000fe20000000000 */
[----:B---3--:R-:W-:Y:S06]  /*4cc0*/  @!P2 BRA `(.L_x_77) ;  /* 0x000000400040a947 */ /* 0x008fec0003800000 */
.L_x_166:
[----:B--2---:R-:W-:Y:S01]  /*4cd0*/  MOV R15, R9 ;  /* 0x00000009000f7202 */ /* 0x004fe20000000f00 */
[----:B------:R-:W2:Y:S01]  /*4ce0*/  LDS.128 R20, [UR17+0x150] ;  /* 0x00015011ff147984 */ /* 0x000ea20008000c00 */
[----:B---3--:R-:W-:Y:S02]  /*4cf0*/  IMAD.MOV R0, RZ, RZ, -R9 ;  /* 0x000000ffff007224 */ /* 0x008fe400078e0a09 */
[----:B------:R-:W-:Y:S01]  /*4d00*/  @!P0 IMAD.MOV R32, RZ, RZ, -R32 ;  /* 0x000000ffff208224 */ /* 0x000fe200078e0a20 */
[----:B------:R-:W-:Y:S01]  /*4d10*/  @!P3 LOP3.LUT R32, RZ, R27, RZ, 0x33, !PT ;  /* 0x0000001bff20b212 */ /* 0x000fe200078e33ff */
[----:B------:R-:W-:Y:S01]  /*4d20*/  IMAD R0, R0, R10, RZ ;  /* 0x0000000a00007224 */ /* 0x000fe200078e02ff */
[----:B------:R-:W-:Y:S01]  /*4d30*/  ISETP.GE.AND P0, PT, R26, 0x1, PT ;  /* 0x000000011a00780c */ /* 0x000fe20003f06270 */
[----:B------:R-:W-:Y:S01]  /*4d40*/  IMAD.MOV.U32 R14, RZ, RZ, RZ ;  /* 0x000000ffff0e7224 */ /* 0x000fe200078e00ff */
[----:B------:R-:W-:Y:S01]  /*4d50*/  IABS R3, R32 ;  /* 0x0000002000037213 */ /* 0x000fe20000000000 */
[----:B------:R-:W-:Y:S01]  /*4d60*/  @!PT LDS RZ, [RZ] ;  /* 0x00000000fffff984 */ /* 0x000fe20000000800 */
[----:B------:R-:W-:Y:S01]  /*4d70*/  @!PT LDS RZ, [RZ] ;  /* 0x00000000fffff984 */ /* 0x000fe20000000800 */
[----:B------:R-:W-:Y:S01]  /*4d80*/  @!PT LDS RZ, [RZ] ;  /* 0x00000000fffff984 */ /* 0x000fe20000000800 */
[----:B------:R-:W-:Y:S01]  /*4d90*/  @!PT LDS RZ, [RZ] ;  /* 0x00000000fffff984 */ /* 0x000fe20000000800 */
[----:B------:R3:W-:Y:S06]  /*4da0*/  MEMBAR.ALL.CTA ;  /* 0x0000000000007992 */ /* 0x0007ec0000008000 */
[----:B---3--:R-:W3:Y:S01]  /*4db0*/  FENCE.VIEW.ASYNC.S ;  /* 0x00000000000073c6 */ /* 0x008ee20000000000 */
[----:B------:R-:W-:Y:S01]  /*4dc0*/  LOP3.LUT R38, R32, R25, RZ, 0x3c, !PT ;  /* 0x0000001920267212 */ /* 0x000fe200078e3cff */
[----:B------:R-:W-:Y:S06]  /*4dd0*/  IMAD.HI.U32 R0, R9, R0, R14 ;  /* 0x0000000009007227 */ /* 0x000fec00078e000e */
[----:B------:R-:W-:Y:S04]  /*4de0*/  IMAD.HI.U32 R39, R0, R3, RZ ;  /* 0x0000000300277227 */ /* 0x000fe800078e00ff */
[----:B------:R-:W-:Y:S04]  /*4df0*/  IMAD.MOV R0, RZ, RZ, -R39 ;  /* 0x000000ffff007224 */ /* 0x000fe800078e0a27 */
[C---:B------:R-:W-:Y:S05]  /*4e00*/  IMAD R3, R10.reuse, R0, R3 ;  /* 0x000000000a037224 */ /* 0x040fea00078e0203 */
[----:B------:R-:W-:Y:S01]  /*4e10*/  ISETP.GT.U32.AND P4, PT, R10, R3, PT ;  /* 0x000000030a00720c */ /* 0x000fe20003f84070 */
[----:B---3--:R-:W-:Y:S01]  /*4e20*/  SYNCS.ARRIVE.TRANS64.RED.A1T0 RZ, [UR16], RZ ;  /* 0x000000ffffff79a7 */ /* 0x008fe20008100410 */
[----:B--2---:R-:W-:Y:S11]  /*4e30*/  LOP3.LUT P3, RZ, R22, 0x1, RZ, 0xc0, !PT ;  /* 0x0000000116ff7812 */ /* 0x004ff6000786c0ff */
[-C--:B------:R-:W-:Y:S04]  /*4e40*/  @!P4 IADD3 R3, PT, PT, R3, -R10.reuse, RZ ;  /* 0x8000000a0303c210 */ /* 0x080fe80007ffe0ff */
[----:B------:R-:W-:Y:S02]  /*4e50*/  ISETP.GE.U32.AND P5, PT, R3, R10, PT ;  /* 0x0000000a0300720c */ /* 0x000fe40003fa6070 */
[----:B------:R-:W-:Y:S02]  /*4e60*/  @P3 MOV R13, R20 ;  /* 0x00000014000d3202 */ /* 0x000fe40000000f00 */
[----:B------:R-:W-:Y:S01]  /*4e70*/  @P3 LOP3.LUT R8, R21, 0xffff, RZ, 0xc0, !PT ;  /* 0x0000ffff15083812 */ /* 0x000fe200078ec0ff */
[----:B------:R-:W-:Y:S08]  /*4e80*/  @!P0 BRA `(.L_x_78) ;  /* 0x0000000000a48947 */ /* 0x000ff00003800000 */
[----:B-1----:R-:W-:Y:S01]  /*4e90*/  IMAD.HI.U32 R41, R28, R7, RZ ;  /* 0x000000071c297227 */ /* 0x002fe200078e00ff */
[----:B------:R-:W-:Y:S02]  /*4ea0*/  ISETP.NE.AND P0, PT, R6, 0x1, PT ;  /* 0x000000010600780c */ /* 0x000fe40003f05270 */
[----:B------:R-:W-:Y:S01]  /*4eb0*/  ISETP.NE.AND P2, PT, R26, 0x1, PT ;  /* 0x000000011a00780c */ /* 0x000fe20003f45270 */
[----:B------:R-:W-:Y:S01]  /*4ec0*/  IMAD.HI.U32 R42, R29, R16, RZ ;  /* 0x000000101d2a7227 */ /* 0x000fe200078e00ff */
[----:B------:R-:W-:Y:S02]  /*4ed0*/  SHF.R.U32.HI R41, RZ, R24, R41 ;  /* 0x00000018ff297219 */ /* 0x000fe40000011629 */
[----:B------:R-:W-:Y:S01]  /*4ee0*/  ISETP.NE.AND P6, PT, R2, 0x1, PT ;  /* 0x000000010200780c */ /* 0x000fe20003fc5270 */
[----:B------:R-:W-:Y:S01]  /*4ef0*/  IMAD.HI.U32 R44, R13, R16, RZ ;  /* 0x000000100d2c7227 */ /* 0x000fe200078e00ff */
[----:B------:R-:W-:Y:S02]  /*4f00*/  SHF.R.U32.HI R42, RZ, R17, R42 ;  /* 0x00000011ff2a7219 */ /* 0x000fe4000001162a */
[----:B------:R-:W-:Y:S01]  /*4f10*/  SEL R3, R28, R41, !P0 ;  /* 0x000000291c037207 */ /* 0x000fe20004000000 */
[C---:B------:R-:W-:Y:S01]  /*4f20*/  IMAD.HI.U32 R41, R8.reuse, R7, RZ ;  /* 0x0000000708297227 */ /* 0x040fe200078e00ff */
[----:B------:R-:W-:Y:S02]  /*4f30*/  SEL R11, R29, R42, !P6 ;  /* 0x0000002a1d0b7207 */ /* 0x000fe40007000000 */
[----:B------:R-:W-:Y:S01]  /*4f40*/  SHF.R.U32.HI R44, RZ, R17, R44 ;  /* 0x00000011ff2c7219 */ /* 0x000fe2000001162c */
[----:B------:R-:W-:Y:S01]  /*4f50*/  IMAD.HI.U32 R46, R3, R4, RZ ;  /* 0x00000004032e7227 */ /* 0x000fe200078e00ff */
[----:B------:R-:W-:Y:S03]  /*4f60*/  SHF.R.U32.HI R41, RZ, R24, R41 ;  /* 0x00000018ff297219 */ /* 0x000fe60000011629 */
[----:B------:R-:W-:Y:S01]  /*4f70*/  IMAD.HI.U32 R42, R11, R4, RZ ;  /* 0x000000040b2a7227 */ /* 0x000fe200078e00ff */
[----:B------:R-:W-:Y:S02]  /*4f80*/  @P2 SHF.R.U32.HI R3, RZ, R5, R46 ;  /* 0x00000005ff032219 */ /* 0x000fe4000001162e */
[----:B------:R-:W-:Y:S02]  /*4f90*/  SEL R9, R8, R41, !P0 ;  /* 0x0000002908097207 */ /* 0x000fe40004000000 */
[----:B------:R-:W-:Y:S01]  /*4fa0*/  @P2 SHF.R.U32.HI R11, RZ, R5, R42 ;  /* 0x00000005ff0b2219 */ /* 0x000fe2000001162a */
[C---:B------:R-:W-:Y:S01]  /*4fb0*/  IMAD R10, R26.reuse, R3, RZ ;  /* 0x000000031a0a7224 */ /* 0x040fe200078e02ff */
[----:B------:R-:W-:Y:S01]  /*4fc0*/  SEL R3, R13, R44, !P6 ;  /* 0x0000002c0d037207 */ /* 0x000fe20007000000 */
[C---:B------:R-:W-:Y:S03]  /*4fd0*/  IMAD.HI.U32 R14, R9.reuse, R4, RZ ;  /* 0x00000004090e7227 */ /* 0x040fe600078e00ff */
[----:B------:R-:W-:Y:S01]  /*4fe0*/  ISETP.GE.AND P0, PT, R9, R10, PT ;  /* 0x0000000a0900720c */ /* 0x000fe20003f06270 */
[C---:B------:R-:W-:Y:S01]  /*4ff0*/  IMAD R12, R26.reuse, R11, RZ ;  /* 0x0000000b1a0c7224 */ /* 0x040fe200078e02ff */
[-C--:B------:R-:W-:Y:S04]  /*5000*/  SHF.R.U32.HI R14, RZ, R5.reuse, R14 ;  /* 0x00000005ff0e7219 */ /* 0x080fe8000001160e */
[----:B------:R-:W-:Y:S02]  /*5010*/  ISETP.GE.OR P0, PT, R3, R12, P0 ;  /* 0x0000000c0300720c */ /* 0x000fe40000706670 */
[----:B------:R-:W-:Y:S05]  /*5020*/  SEL R15, R9, R14, !P2 ;  /* 0x0000000e090f7207 */ /* 0x000fea0005000000 */
[----:B------:R-:W-:Y:S04]  /*5030*/  IMAD.MOV R14, RZ, RZ, -R15 ;  /* 0x000000ffff0e7224 */ /* 0x000fe800078e0a0f */
[----:B------:R-:W-:Y:S02]  /*5040*/  IMAD R14, R26, R14, R9 ;  /* 0x0000000e1a0e7224 */ /* 0x000fe400078e0209 */
[C---:B------:R-:W-:Y:S05]  /*5050*/  @!P0 IMAD.HI.U32 R10, R3.reuse, R4, RZ ;  /* 0x00000004030a8227 */ /* 0x040fea00078e00ff */
[----:B------:R-:W-:Y:S04]  /*5060*/  @!P0 SHF.R.U32.HI R10, RZ, R5, R10 ;  /* 0x00000005ff0a8219 */ /* 0x000fe8000001160a */
[----:B------:R-:W-:Y:S01]  /*5070*/  @!P0 SEL R0, R3, R10, !P2 ;  /* 0x0000000a03008207 */ /* 0x000fe20005000000 */
[----:B------:R-:W-:Y:S03]  /*5080*/  IMAD.MOV R10, RZ, RZ, -R3 ;  /* 0x000000ffff0a7224 */ /* 0x000fe600078e0a03 */
[----:B------:R-:W-:Y:S01]  /*5090*/  @!P0 IADD3 R15, PT, PT, R15, -R0, RZ ;  /* 0x800000000f0f8210 */ /* 0x000fe20007ffe0ff */
[----:B------:R-:W-:Y:S01]  /*50a0*/  @!P0 IMAD R0, R11, R14, R0 ;  /* 0x0000000e0b008224 */ /* 0x000fe200078e0200 */
[----:B------:R-:W-:Y:S01]  /*50b0*/  IADD3 R11, PT, PT, -R9, RZ, RZ ;  /* 0x000000ff090b7210 */ /* 0x000fe20007ffe1ff */
[----:B------:R-:W-:Y:S02]  /*50c0*/  IMAD R13, R2, R10, R13 ;  /* 0x0000000a020d7224 */ /* 0x000fe400078e020d */
[----:B------:R-:W-:Y:S02]  /*50d0*/  @!P0 IMAD R9, R15, R26, R3 ;  /* 0x0000001a0f098224 */ /* 0x000fe400078e0203 */
[----:B------:R-:W-:Y:S02]  /*50e0*/  @!P0 IMAD.MOV.U32 R3, RZ, RZ, R0 ;  /* 0x000000ffff038224 */ /* 0x000fe400078e0000 */
[----:B------:R-:W-:Y:S02]  /*50f0*/  IMAD R8, R6, R11, R8 ;  /* 0x0000000b06087224 */ /* 0x000fe400078e0208 */
[----:B------:R-:W-:Y:S02]  /*5100*/  IMAD R13, R3, R2, R13 ;  /* 0x00000002030d7224 */ /* 0x000fe400078e020d */
[----:B------:R-:W-:Y:S02]  /*5110*/  IMAD R8, R9, R6, R8 ;  /* 0x0000000609087224 */ /* 0x000fe400078e0208 */
.L_x_78:
[----:B------:R-:W-:Y:S05]  /*5120*/  BRA.U UP2, `(.L_x_79) ;  /* 0x0000000102107547 */ /* 0x000fea000b800000 */
[----:B------:R-:W-:Y:S04]  /*5130*/  MOV R0, UR18 ;  /* 0x0000001200007c02 */ /* 0x000fe80008000f00 */
[----:B------:R-:W-:Y:S04]  /*5140*/  SHF.L.U32 R3, R0, 0x1f, RZ ;  /* 0x0000001f00037819 */ /* 0x000fe800000006ff */
[----:B------:R-:W2:Y:S02]  /*5150*/  SYNCS.PHASECHK.TRANS64.TRYWAIT P0, [UR17+0x108], R3 ;  /* 0x00010803ff0075a7 */ /* 0x000ea40008001111 */
[----:B--2---:R-:W-:Y:S05]  /*5160*/  @!P0 BRA `(.L_x_80) ;  /* 0x0000003c00308947 */ /* 0x004fea0003800000 */
.L_x_79:
[----:B------:R-:W-:Y:S01]  /*5170*/  R2UR UR8, R38 ;  /* 0x00000000260872ca */ /* 0x000fe200000e0000 */
[----:B------:R-:W-:Y:S01]  /*5180*/  @!P4 VIADD R39, R39, 0x1 ;  /* 0x000000012727c836 */ /* 0x000fe20000000000 */
[----:B------:R-:W-:Y:S01]  /*5190*/  ISETP.NE.AND P0, PT, R25, RZ, PT ;  /* 0x000000ff1900720c */ /* 0x000fe20003f05270 */
[----:B--2---:R-:W-:Y:S01]  /*51a0*/  IMAD.MOV R0, RZ, RZ, -R34 ;  /* 0x000000ffff007224 */ /* 0x004fe200078e0a22 */
[----:B------:R-:W-:Y:S01]  /*51b0*/  R2UR UR11, R19 ;  /* 0x00000000130b72ca */ /* 0x000fe200000e0000 */
[----:B------:R-:W-:Y:S01]  /*51c0*/  @P5 VIADD R39, R39, 0x1 ;  /* 0x0000000127275836 */ /* 0x000fe20000000000 */
[----:B------:R-:W-:Y:S01]  /*51d0*/  R2UR UR12, R34 ;  /* 0x00000000220c72ca */ /* 0x000fe200000e0000 */
[----:B------:R-:W-:Y:S01]  /*51e0*/  IMAD R18, R33, R0, R18 ;  /* 0x0000000021127224 */ /* 0x000fe200078e0212 */
[----:B------:R-:W-:Y:S01]  /*51f0*/  R2UR UR13, R32 ;  /* 0x00000000200d72ca */ /* 0x000fe200000e0000 */
[----:B------:R-:W-:Y:S01]  /*5200*/  IMAD.MOV R3, RZ, RZ, -R32 ;  /* 0x000000ffff037224 */ /* 0x000fe200078e0a20 */
[----:B------:R-:W-:Y:S02]  /*5210*/  R2UR UR14, R39 ;  /* 0x00000000270e72ca */ /* 0x000fe400000e0000 */
[----:B------:R-:W-:Y:S01]  /*5220*/  R2UR UR19, R18 ;  /* 0x00000000121372ca */ /* 0x000fe200000e0000 */
[----:B------:R-:W-:Y:S01]  /*5230*/  UISETP.GE.AND UP3, UPT, UR8, URZ, UPT ;  /* 0x000000ff0800728c */ /* 0x000fe2000bf66270 */
[----:B------:R-:W-:Y:S01]  /*5240*/  R2UR UR9, R3 ;  /* 0x00000000030972ca */ /* 0x000fe200000e0000 */
[----:B------:R-:W-:Y:S01]  /*5250*/  VOTEU.ALL UP2, P0 ;  /* 0x0000000000ff7886 */ /* 0x000fe20000040000 */
[----:B------:R-:W-:Y:S01]  /*5260*/  ISETP.NE.U32.AND P2, PT, RZ, UR4, PT ;  /* 0x00000004ff007c0c */ /* 0x000fe2000bf45070 */
[----:B------:R-:W-:Y:S03]  /*5270*/  USHF.L.U32 UR11, UR11, 0x6, URZ ;  /* 0x000000060b0b7899 */ /* 0x000fe600080006ff */
[----:B------:R-:W-:Y:S04]  /*5280*/  ISETP.NE.AND.EX P2, PT, RZ, UR5, PT, P2 ;  /* 0x00000005ff007c0c */ /* 0x000fe8000bf45320 */
[----:B------:R-:W-:Y:S02]  /*5290*/  @!UP3 UIADD3 UR14, UPT, UPT, -UR14, URZ, URZ ;  /* 0x000000ff0e0eb290 */ /* 0x000fe4000fffe1ff */
[----:B------:R-:W-:Y:S02]  /*52a0*/  @!UP2 ULOP3.LUT UR14, URZ, UR7, URZ, 0x33, !UPT ;  /* 0x00000007ff0ea292 */ /* 0x000fe4000f8e33ff */
[----:B------:R-:W-:Y:S02]  /*52b0*/  USHF.L.U32 UR19, UR19, 0x6, URZ ;  /* 0x0000000613137899 */ /* 0x000fe400080006ff */
[----:B------:R-:W-:Y:S02]  /*52c0*/  UIMAD UR12, UR15, UR9, UR12 ;  /* 0x000000090f0c72a4 */ /* 0x000fe4000f8e020c */
[----:B------:R-:W-:Y:S05]  /*52d0*/  IMAD R0, RZ, RZ, -UR14 ;  /* 0x8000000eff007e24 */ /* 0x000fea000f8e02ff */
[----:B------:R-:W-:Y:S11]  /*52e0*/  R2UR UR8, R0 ;  /* 0x00000000000872ca */ /* 0x000ff600000e0000 */
[----:B------:R-:W-:Y:S02]  /*52f0*/  @!UPT UIADD3 URZ, UPT, UPT, URZ, URZ, URZ ;  /* 0x000000fffffff290 */ /* 0x000fe4000fffe0ff */
[----:B------:R-:W-:Y:S01]  /*5300*/  UIMAD UR13, UR6, UR8, UR13 ;  /* 0x00000008060d72a4 */ /* 0x000fe2000f8e020d */
[----:B------:R-:W-:Y:S11]  /*5310*/  BRA.U !UP4, `(.L_x_81) ;  /* 0x000000010c347547 */ /* 0x000ff6000b800000 */
[----:B------:R-:W-:Y:S01]  /*5320*/  UPLOP3.LUT UP0, UPT, UPT, UPT, UP1, 0x80, 0x8 ;  /* 0x000000000008789c */ /* 0x000fe20003f0f010 */
[----:B------:R-:W-:Y:S02]  /*5330*/  HFMA2 R0, -RZ, RZ, 0, 5.9604644775390625e-08 ;  /* 0x00000001ff007431 */ /* 0x000fe400000001ff */
[----:B------:R-:W-:Y:S03]  /*5340*/  IMAD.MOV.U32 R59, RZ, RZ, 0x1 ;  /* 0x00000001ff3b7424 */ /* 0x000fe600078e00ff */
[----:B------:R-:W-:Y:S05]  /*5350*/  PLOP3.LUT P0, PT, PT, PT, UP0, 0x80, 0x8 ;  /* 0x000000000008781c */ /* 0x000fea0003f0f008 */
[----:B------:R-:W2:Y:S01]  /*5360*/  @UP0 LDCU.64 UR22, c[0x0][0x988] ;  /* 0x00013100ff1607ac */ /* 0x000ea20008000a00 */
[----:B------:R-:W-:Y:S07]  /*5370*/  @UP0 UIMAD UR8, UR47, UR4, URZ ;  /* 0x000000042f0802a4 */ /* 0x000fee000f8e02ff */
[----:B------:R-:W-:Y:S01]  /*5380*/  @!P0 PRMT R59, R0, 0x7610, R59 ;  /* 0x00007610003b8816 */ /* 0x000fe2000000003b */
[----:B--2---:R-:W-:Y:S03]  /*5390*/  @UP0 UIMAD.WIDE UR22, UR8, 0x4, UR22 ;  /* 0x00000004081608a5 */ /* 0x004fe6000f8e0216 */
[----:B------:R-:W2:Y:S03]  /*53a0*/  @!UP0 LDCU UR8, c[0x0][0x980] ;  /* 0x00013000ff0887ac */ /* 0x000ea60008000800 */
[----:B------:R-:W-:Y:S01]  /*53b0*/  IMAD.U32 R10, RZ, RZ, UR22 ;  /* 0x00000016ff0a7e24 */ /* 0x000fe2000f8e00ff */
[----:B------:R-:W-:Y:S05]  /*53c0*/  MOV R11, UR23 ;  /* 0x00000017000b7c02 */ /* 0x000fea0008000f00 */
[----:B------:R3:W5:Y:S02]  /*53d0*/  @P0 LDG.E R35, desc[UR48][R10.64] ;  /* 0x000000300a230981 */ /* 0x000764000c1e1900 */
[----:B--23--:R-:W-:Y:S07]  /*53e0*/  @!P0 IMAD.U32 R35, RZ, RZ, UR8 ;  /* 0x00000008ff238e24 */ /* 0x00cfee000f8e00ff */
.L_x_81:
[----:B-----5:R-:W-:Y:S01]  /*53f0*/  @!P2 FSETP.EQ.AND P0, PT, R35, RZ, PT ;  /* 0x000000ff2300a20b */ /* 0x020fe20003f02000 */
[----:B------:R-:W-:Y:S01]  /*5400*/  @!UPT UIADD3 URZ, UPT, UPT, URZ, URZ, URZ ;  /* 0x000000fffffff290 */ /* 0x000fe2000fffe0ff */
[----:B------:R-:W-:Y:S11]  /*5410*/  @!P2 BRA `(.L_x_82) ;  /* 0x000000000014a947 */ /* 0x000ff60003800000 */
[----:B------:R-:W-:Y:S02]  /*5420*/  LOP3.LUT P2, RZ, R59, 0xff, RZ, 0xc0, !PT ;  /* 0x000000ff3bff7812 */ /* 0x000fe4000784c0ff */
[----:B------:R-:W-:Y:S04]  /*5430*/  PLOP3.LUT P0, PT, PT, PT, UP0, 0x80, 0x8 ;  /* 0x000000000008781c */ /* 0x000fe80003f0f008 */
[----:B------:R-:W-:Y:S07]  /*5440*/  PLOP3.LUT P0, PT, P0, PT, PT, 0x8, 0x80 ;  /* 0x000000000080781c */ /* 0x000fee000070e170 */
[----:B------:R-:W-:Y:S11]  /*5450*/  @P2 FSETP.EQ.AND P0, PT, R35, RZ, PT ;  /* 0x000000ff2300220b */ /* 0x000ff60003f02000 */
[----:B------:R-:W-:Y:S02]  /*5460*/  @!UPT UIADD3 URZ, UPT, UPT, URZ, URZ, URZ ;  /* 0x000000fffffff290 */ /* 0x000fe4000fffe0ff */
.L_x_82:
[----:B------:R-:W-:Y:S01]  /*5470*/  ULEA UR22, UR20, UR17, 0x3 ;  /* 0x0000001114167291 */ /* 0x000fe2000f8e18ff */
[----:B------:R-:W-:Y:S02]  /*5480*/  SHF.L.U32 R3, R40, 0x1f, RZ ;  /* 0x0000001f28037819 */ /* 0x000fe400000006ff */
[----:B------:R-:W-:Y:S04]  /*5490*/  ELECT P4, URZ, PT ;  /* 0x0000000000ff782f */ /* 0x000fe80003880000 */
[----:B------:R-:W-:Y:S02]  /*54a0*/  PLOP3.LUT P4, PT, P0, P4, PT, 0xf2, 0x2f ;  /* 0x00000000002f781c */ /* 0x000fe40000789e72 */
[----:B------:R-:W2:Y:S11]  /*54b0*/  SYNCS.PHASECHK.TRANS64.TRYWAIT P2, [UR22+0xe8], R3 ;  /* 0x0000e803ff0075a7 */ /* 0x000eb60008041116 */
[----:B----4-:R-:W-:Y:S05]  /*54c0*/  @!P4 IADD3 R18, P0, PT, R36, 0x680, RZ ;  /* 0x000006802412c810 */ /* 0x010fea0007f1e0ff */
[----:B------:R-:W-:Y:S01]  /*54d0*/  @!P4 IMAD.X R12, RZ, RZ, R37, P0 ;  /* 0x000000ffff0cc224 */ /* 0x000fe200000e0625 */
[----:B--2---:R-:W-:Y:S07]  /*54e0*/  @!P2 BRA `(.L_x_83) ;  /* 0x000000380068a947 */ /* 0x004fee0003800000 */
.L_x_169:
[----:B------:R-:W3:Y:S01]  /*54f0*/  LDC.64 R14, c[0x0][0xc10] ;  /* 0x00030400ff0e7b82 */ /* 0x000ee20000000a00 */
[----:B------:R-:W-:Y:S01]  /*5500*/  @!P4 R2UR UR8, R12 ;  /* 0x000000000c08c2ca */ /* 0x000fe200000e0000 */
[----:B------:R-:W-:Y:S01]  /*5510*/  VOTEU.ALL UP3, P4 ;  /* 0x0000000000ff7886 */ /* 0x000fe20002060000 */
[----:B------:R-:W-:Y:S01]  /*5520*/  @!P4 R2UR UR10, R18 ;  /* 0x00000000120ac2ca */ /* 0x000fe200000e0000 */
[----:B------:R-:W-:Y:S04]  /*5530*/  UIADD3 UR9, UPT, UPT, UR22, 0xd0, URZ ;  /* 0x000000d016097890 */ /* 0x000fe8000fffe0ff */
[----:B------:R-:W4:Y:S01]  /*5540*/  LDC.64 R10, c[0x0][0xc18] ;  /* 0x00030600ff0a7b82 */ /* 0x000f220000000a00 */
[----:B------:R-:W-:Y:S01]  /*5550*/  VOTEU.ALL UP2, P4 ;  /* 0x0000000000ff7886 */ /* 0x000fe20002040000 */
[----:B------:R-:W-:Y:S01]  /*5560*/  UMOV UR24, 0x0 ;  /* 0x0000000000187882 */ /* 0x000fe20000000000 */
[----:B------:R-:W-:Y:S01]  /*5570*/  UMOV UR25, 0x10000000 ;  /* 0x1000000000197882 */ /* 0x000fe20000000000 */
[----:B------:R-:W-:Y:S04]  /*5580*/  UIADD3 UR21, UPT, UPT, UR20, 0x1, URZ ;  /* 0x0000000114157890 */ /* 0x000fe8000fffe0ff */
[----:B--2---:R-:W2:Y:S01]  /*5590*/  @!P1 LDC R0, c[0x0][0xc20] ;  /* 0x00030800ff009b82 */ /* 0x004ea20000000800 */
[----:B------:R-:W-:Y:S01]  /*55a0*/  UPRMT UR23, UR46, 0x654, UR9 ;  /* 0x000006542e177896 */ /* 0x000fe20008000009 */
[----:B------:R-:W-:Y:S01]  /*55b0*/  IMAD.U32 R19, RZ, RZ, UR8 ;  /* 0x00000008ff137e24 */ /* 0x000fe2000f8e00ff */
[----:B------:R-:W-:Y:S05]  /*55c0*/  @!UP3 ULEA UR8, UR20, UR17, 0xc ;  /* 0x000000111408b291 */ /* 0x000fea000f8e60ff */
[----:B------:R-:W5:Y:S01]  /*55d0*/  @!P1 LDC R3, c[0x0][0xc0c] ;  /* 0x00030300ff039b82 */ /* 0x000f620000000800 */
[----:B------:R-:W-:Y:S01]  /*55e0*/  IMAD.U32 R18, RZ, RZ, UR10 ;  /* 0x0000000aff127e24 */ /* 0x000fe2000f8e00ff */
[----:B------:R-:W-:Y:S01]  /*55f0*/  @!UP2 UMOV UR10, UR19 ;  /* 0x00000013000aac82 */ /* 0x000fe20008000000 */
[----:B------:R-:W-:Y:S01]  /*5600*/  @!P4 R2UR UR27, R19 ;  /* 0x00000000131bc2ca */ /* 0x000fe200000e0000 */
[----:B------:R-:W-:Y:S02]  /*5610*/  @!UP3 UIADD3 UR8, UPT, UPT, UR8, 0x200, URZ ;  /* 0x000002000808b890 */ /* 0x000fe4000fffe0ff */
[----:B------:R-:W-:Y:S01]  /*5620*/  @!P4 R2UR UR26, R18 ;  /* 0x00000000121ac2ca */ /* 0x000fe200000e0000 */
[----:B------:R-:W-:Y:S01]  /*5630*/  @!P4 IMAD.MOV.U32 R18, RZ, RZ, 0x1000 ;  /* 0x00001000ff12c424 */ /* 0x000fe200078e00ff */
[----:B------:R-:W-:Y:S04]  /*5640*/  UISETP.NE.AND UP5, UPT, UR21, 0x3, UPT ;  /* 0x000000031500788c */ /* 0x000fe8000bfa5270 */
[----:B------:R-:W-:Y:S02]  /*5650*/  USEL UR28, URZ, 0x1, UP5 ;  /* 0x00000001ff1c7887 */ /* 0x000fe4000a800000 */
[----:B------:R-:W-:Y:S04]  /*5660*/  USEL UR21, UR21, URZ, UP5 ;  /* 0x000000ff15157287 */ /* 0x000fe8000a800000 */
[----:B------:R-:W-:Y:S01]  /*5670*/  ULEA UR20, UR21, UR17, 0x3 ;  /* 0x0000001115147291 */ /* 0x000fe2000f8e18ff */
[----:B------:R1:W-:Y:S01]  /*5680*/  @!UP2 UTMALDG.5D [UR8], [UR26], desc[UR24] ;  /* 0x000018081a00a5b4 */ /* 0x0003e20008021000 */
[----:B------:R1:W-:Y:S01]  /*5690*/  @!P4 SYNCS.ARRIVE.TRANS64.RED.A0TR RZ, [UR22+0xd0], R18 ;  /* 0x0000d012ffffc9a7 */ /* 0x0003e20008300416 */
[----:B------:R-:W-:Y:S02]  /*56a0*/  LOP3.LUT R40, R40, UR28, RZ, 0x3c, !PT ;  /* 0x0000001c28287c12 */ /* 0x000fe4000f8e3cff */
[----:B-----5:R-:W-:Y:S01]  /*56b0*/  @!P1 ISETP.NE.AND P2, PT, R3, 0x1, PT ;  /* 0x000000010300980c */ /* 0x020fe20003f45270 */
[C---:B---3--:R-:W-:Y:S01]  /*56c0*/  @!P1 IMAD.HI.U32 R14, R13.reuse, R14, RZ ;  /* 0x0000000e0d0e9227 */ /* 0x048fe200078e00ff */
[----:B------:R-:W-:Y:S02]  /*56d0*/  SHF.L.U32 R12, R40, 0x1f, RZ ;  /* 0x0000001f280c7819 */ /* 0x000fe400000006ff */
[----:B----4-:R-:W-:Y:S01]  /*56e0*/  @!P1 ISETP.NE.AND P0, PT, R10, 0x1, PT ;  /* 0x000000010a00980c */ /* 0x010fe20003f05270 */
[C---:B------:R-:W-:Y:S01]  /*56f0*/  @!P1 IMAD.HI.U32 R11, R8.reuse, R11, RZ ;  /* 0x0000000b080b9227 */ /* 0x040fe200078e00ff */
[----:B------:R-:W-:Y:S04]  /*5700*/  @!P1 SHF.R.U32.HI R14, RZ, R15, R14 ;  /* 0x0000000fff0e9219 */ /* 0x000fe8000001160e */
[----:B--2---:R-:W-:Y:S01]  /*5710*/  @!P1 SHF.R.U32.HI R9, RZ, R0, R11 ;  /* 0x00000000ff099219 */ /* 0x004fe2000001160b */
[----:B------:R-:W-:Y:S01]  /*5720*/  SYNCS.ARRIVE.TRANS64.RED.A1T0 RZ, [UR23], RZ ;  /* 0x000000ffffff79a7 */ /* 0x000fe20008100417 */
[----:B------:R-:W-:Y:S02]  /*5730*/  @!P1 SEL R14, R13, R14, !P2 ;  /* 0x0000000e0d0e9207 */ /* 0x000fe40005000000 */
[----:B------:R-:W-:Y:S02]  /*5740*/  @!P1 SEL R9, R8, R9, !P0 ;  /* 0x0000000908099207 */ /* 0x000fe40004000000 */
[----:B-1----:R-:W-:Y:S01]  /*5750*/  @P3 SHF.R.U32.HI R18, RZ, 0x10, R21 ;  /* 0x00000010ff123819 */ /* 0x002fe20000011615 */
[----:B------:R-:W1:Y:S02]  /*5760*/  SYNCS.PHASECHK.TRANS64.TRYWAIT P5, [UR20+0xe8], R12 ;  /* 0x0000e80cff0075a7 */ /* 0x000e6400080a1114 */
[----:B------:R-:W-:Y:S02]  /*5770*/  @!P1 IMAD.IADD R0, R9, 0x1, -R14 ;  /* 0x0000000109009824 */ /* 0x000fe400078e0a0e */
[----:B------:R-:W-:Y:S01]  /*5780*/  @!P1 IMAD.IADD R9, R14, 0x1, -R9 ;  /* 0x000000010e099824 */ /* 0x000fe200078e0a09 */
[----:B------:R-:W-:Y:S01]  /*5790*/  @P3 R2UR UR47, R18 ;  /* 0x00000000122f32ca */ /* 0x000fe200000e0000 */
[----:B------:R-:W-:Y:S02]  /*57a0*/  @!P1 IMAD R13, R0, R3, R13 ;  /* 0x00000003000d9224 */ /* 0x000fe400078e020d */
[----:B------:R-:W-:Y:S01]  /*57b0*/  @!P1 IMAD R8, R9, R10, R8 ;  /* 0x0000000a09089224 */ /* 0x000fe200078e0208 */
[----:B-1----:R-:W-:Y:S11]  /*57c0*/  @!P5 BRA `(.L_x_84) ;  /* 0x0000003400c8d947 */ /* 0x002ff60003800000 */
.L_x_171:
[----:B-1----:R-:W-:Y:S01]  /*57d0*/  @!P4 IADD3 R3, P0, PT, R36, 0x680, RZ ;  /* 0x000006802403c810 */ /* 0x002fe20007f1e0ff */
[----:B------:R-:W-:Y:S01]  /*57e0*/  VOTEU.ALL UP3, P4 ;  /* 0x0000000000ff7886 */ /* 0x000fe20002060000 */
[----:B------:R-:W-:Y:S01]  /*57f0*/  VOTEU.ALL UP2, P4 ;  /* 0x0000000000ff7886 */ /* 0x000fe20002040000 */
[----:B------:R-:W-:Y:S01]  /*5800*/  UMOV UR24, 0x0 ;  /* 0x0000000000187882 */ /* 0x000fe20000000000 */
[----:B------:R-:W-:Y:S01]  /*5810*/  @!P4 R2UR UR9, R3 ;  /* 0x000000000309c2ca */ /* 0x000fe200000e0000 */
[----:B------:R-:W-:Y:S01]  /*5820*/  @!P4 IMAD.X R0, RZ, RZ, R37, P0 ;  /* 0x000000ffff00c224 */ /* 0x000fe200000e0625 */
[----:B------:R-:W-:Y:S01]  /*5830*/  @!UP3 UIADD3 UR10, UPT, UPT, UR19, 0x20, URZ ;  /* 0x00000020130ab890 */ /* 0x000fe2000fffe0ff */
[----:B------:R-:W-:Y:S01]  /*5840*/  LOP3.LUT P0, RZ, R22, 0x1, RZ, 0xc0, !PT ;  /* 0x0000000116ff7812 */ /* 0x000fe2000780c0ff */
[----:B------:R-:W-:Y:S01]  /*5850*/  UMOV UR25, 0x10000000 ;  /* 0x1000000000197882 */ /* 0x000fe20000000000 */
[----:B------:R-:W-:Y:S01]  /*5860*/  LOP3.LUT R31, R31, 0x1, RZ, 0x3c, !PT ;  /* 0x000000011f1f7812 */ /* 0x000fe200078e3cff */
[----:B------:R-:W-:Y:S01]  /*5870*/  IMAD.IADD R18, R8, 0x1, R58 ;  /* 0x0000000108127824 */ /* 0x000fe200078e023a */
[----:B------:R-:W-:Y:S01]  /*5880*/  @!P4 R2UR UR8, R0 ;  /* 0x000000000008c2ca */ /* 0x000fe200000e0000 */
[----:B------:R-:W-:Y:S05]  /*5890*/  IMAD.IADD R19, R13, 0x1, R64 ;  /* 0x000000010d137824 */ /* 0x000fea00078e0240 */
[----:B------:R-:W-:Y:S01]  /*58a0*/  IMAD.U32 R10, RZ, RZ, UR9 ;  /* 0x00000009ff0a7e24 */ /* 0x000fe2000f8e00ff */
[----:B------:R-:W-:Y:S04]  /*58b0*/  UIADD3 UR9, UPT, UPT, UR20, 0xd0, URZ ;  /* 0x000000d014097890 */ /* 0x000fe8000fffe0ff */
[----:B------:R-:W-:Y:S01]  /*58c0*/  @!P4 R2UR UR22, R10 ;  /* 0x000000000a16c2ca */ /* 0x000fe200000e0000 */
[----:B------:R-:W-:Y:S01]  /*58d0*/  UPRMT UR19, UR46, 0x654, UR9 ;  /* 0x000006542e137896 */ /* 0x000fe20008000009 */
[----:B------:R-:W-:Y:S01]  /*58e0*/  IMAD.U32 R11, RZ, RZ, UR8 ;  /* 0x00000008ff0b7e24 */ /* 0x000fe2000f8e00ff */
[----:B------:R-:W-:Y:S04]  /*58f0*/  @!UP3 ULEA UR8, UR21, UR17, 0xc ;  /* 0x000000111508b291 */ /* 0x000fe8000f8e60ff */
[----:B------:R-:W-:Y:S01]  /*5900*/  @!P4 R2UR UR23, R11 ;  /* 0x000000000b17c2ca */ /* 0x000fe200000e0000 */
[----:B------:R-:W-:Y:S11]  /*5910*/  @!UP3 UIADD3 UR8, UPT, UPT, UR8, 0x200, URZ ;  /* 0x000002000808b890 */ /* 0x000ff6000fffe0ff */
[----:B------:R-:W-:Y:S01]  /*5920*/  @!UPT UIADD3 URZ, UPT, UPT, URZ, URZ, URZ ;  /* 0x000000fffffff290 */ /* 0x000fe2000fffe0ff */
[----:B------:R2:W-:Y:S01]  /*5930*/  @!UP2 UTMALDG.5D [UR8], [UR22], desc[UR24] ;  /* 0x000018081600a5b4 */ /* 0x0005e20008021000 */
[----:B------:R2:W-:Y:S01]  /*5940*/  @!P4 SYNCS.ARRIVE.TRANS64.RED.A0TR RZ, [UR20+0xd0], R30 ;  /* 0x0000d01effffc9a7 */ /* 0x0005e20008300414 */
[----:B------:R-:W-:Y:S04]  /*5950*/  UIADD3 UR20, UPT, UPT, UR21, 0x1, URZ ;  /* 0x0000000115147890 */ /* 0x000fe8000fffe0ff */
[----:B------:R-:W-:Y:S04]  /*5960*/  UISETP.NE.AND UP2, UPT, UR20, 0x3, UPT ;  /* 0x000000031400788c */ /* 0x000fe8000bf45270 */
[----:B------:R-:W-:Y:S01]  /*5970*/  USEL UR20, UR20, URZ, UP2 ;  /* 0x000000ff14147287 */ /* 0x000fe20009000000 */
[----:B------:R-:W-:Y:S01]  /*5980*/  SYNCS.ARRIVE.TRANS64.RED.A1T0 RZ, [UR19], RZ ;  /* 0x000000ffffff79a7 */ /* 0x000fe20008100413 */
[----:B------:R-:W-:Y:S02]  /*5990*/  USEL UR19, URZ, 0x1, UP2 ;  /* 0x00000001ff137887 */ /* 0x000fe40009000000 */
[----:B------:R-:W-:Y:S04]  /*59a0*/  UPLOP3.LUT UP2, UPT, UPT, UPT, UPT, 0x80, 0x8 ;  /* 0x000000000008789c */ /* 0x000fe80003f4f070 */
[----:B------:R-:W-:Y:S01]  /*59b0*/  LOP3.LUT R40, R40, UR19, RZ, 0x3c, !PT ;  /* 0x0000001328287c12 */ /* 0x000fe2000f8e3cff */
[----:B------:R-:W-:Y:S06]  /*59c0*/  @P0 BRA `(.L_x_85) ;  /* 0xffffffec00e80947 */ /* 0x000fec000383ffff */
[----:B------:R-:W-:Y:S01]  /*59d0*/  UIADD3 UR17, UPT, UPT, UR17, 0xe8, URZ ;  /* 0x000000e811117890 */ /* 0x000fe2000fffe0ff */
[----:B------:R-:W-:-:S03]  /*59e0*/  SHF.L.U32 R3, R40, 0x1f, RZ ;  /* 0x0000001f28037819 */ /* 0x000fc600000006ff */
[----:B------:R-:W-:-:S09]  /*59f0*/  ULEA UR4, UR20, UR17, 0x3 ;  /* 0x0000001114047291 */ /* 0x000fd2000f8e18ff */
[----:B------:R-:W1:Y:S02]  /*5a00*/  SYNCS.PHASECHK.TRANS64.TRYWAIT P0, [UR4], R3 ;  /* 0x00000003ff0075a7 */ /* 0x000e640008001104 */
[----:B-1----:R-:W-:Y:S05]  /*5a10*/  @!P0 BRA `(.L_x_86) ;  /* 0x00000034004c8947 */ /* 0x002fea0003800000 */
.L_x_173:
        /* <DEDUP_REMOVED lines=9> */
.L_x_175:
        /* <DEDUP_REMOVED lines=8> */
.L_x_88:
[----:B-1----:R1:W3:Y:S02]  /*5b30*/  SYNCS.PHASECHK.TRANS64.TRYWAIT P0, [R0+URZ], R3 ;  /* 0x00000003000075a7 */ /* 0x0022e400080011ff */
[----:B---3--:R-:W-:Y:S05]  /*5b40*/  @!P0 NANOSLEEP.SYNCS 0x989680 ;  /* 0x009896800000895d */ /* 0x008fea0003900000 */
[----:B------:R-:W3:Y:S02]  /*5b50*/  @!P0 SYNCS.PHASECHK.TRANS64 P0, [R0+URZ], R3 ;  /* 0x00000003000085a7 */ /* 0x000ee400080010ff */
[----:B--23--:R-:W-:Y:S05]  /*5b60*/  @P0 EXIT ;  /* 0x000000000000094d */ /* 0x00cfea0003800000 */
[----:B------:R-:W-:Y:S05]  /*5b70*/  BRA `(.L_x_88) ;  /* 0xfffffffc00ec7947 */ /* 0x000fea000383ffff */
.L_x_76:
[----:B------:R-:W-:-:S06]  /*5b80*/  UISETP.GE.AND UP1, UPT, UR4, 0x4, UPT ;  /* 0x000000040400788c */ /* 0x000fcc000bf26270 */
[----:B------:R-:W-:-:S13]  /*5b90*/  PLOP3.LUT P0, PT, PT, PT, UP1, 0x80, 0x8 ;  /* 0x000000000008781c */ /* 0x000fda0003f0f018 */
[----:B-1----:R-:W-:Y:S05]  /*5ba0*/  @!P0 EXIT ;  /* 0x000000000000894d */ /* 0x002fea0003800000 */
[----:B------:R-:W-:Y:S01]  /*5bb0*/  BAR.SYNC.DEFER_BLOCKING 0x6, 0xa0 ;  /* 0x0182800000007b1d */ /* 0x000fe20000010000 */
[C---:B------:R-:W-:Y:S01]  /*5bc0*/  IMAD.SHL.U32 R9, R77.reuse, 0x20, RZ ;  /* 0x000000204d097824 */ /* 0x040fe200078e00ff */
[----:B------:R-:W-:Y:S01]  /*5bd0*/  SHF.R.U32.HI R0, RZ, 0x1, R77 ;  /* 0x00000001ff007819 */ /* 0x000fe2000001164d */
[C---:B------:R-:W-:Y:S01]  /*5be0*/  IMAD.SHL.U32 R76, R77.reuse, 0x10, RZ ;  /* 0x000000104d4c7824 */ /* 0x040fe200078e00ff */
[C---:B------:R-:W-:Y:S01]  /*5bf0*/  LOP3.LUT P0, RZ, R77.reuse, 0x4, RZ, 0xc0, !PT ;  /* 0x000000044dff7812 */ /* 0x040fe2000780c0ff */
[----:B------:R-:W-:Y:S01]  /*5c00*/  IMAD.U32 R32, R77, 0x10000, RZ ;  /* 0x000100004d207824 */ /* 0x000fe200078e00ff */
[----:B------:R-:W-:Y:S02]  /*5c10*/  UMOV UR51, 0x400 ;  /* 0x0000040000337882 */ /* 0x000fe40000000000 */
[----:B------:R-:W1:Y:S01]  /*5c20*/  LDC R73, c[0x0][0x370] ;  /* 0x0000dc00ff497b82 */ /* 0x000e620000000800 */
[----:B------:R-:W-:Y:S01]  /*5c30*/  ULEA UR51, UR46, UR51, 0x18 ;  /* 0x000000332e337291 */ /* 0x000fe2000f8ec0ff */
[----:B------:R-:W-:Y:S01]  /*5c40*/  LOP3.LUT R5, R9, 0xc0, RZ, 0xc0, !PT ;  /* 0x000000c009057812 */ /* 0x000fe200078ec0ff */
[----:B------:R-:W-:Y:S01]  /*5c50*/  IMAD.MOV.U32 R80, RZ, RZ, 0x10 ;  /* 0x00000010ff507424 */ /* 0x000fe200078e00ff */
[----:B------:R-:W-:Y:S01]  /*5c60*/  LOP3.LUT R76, R76, 0x600, RZ, 0xc0, !PT ;  /* 0x000006004c4c7812 */ /* 0x000fe200078ec0ff */
[----:B------:R-:W-:Y:S01]  /*5c70*/  IMAD.MOV.U32 R30, RZ, RZ, RZ ;  /* 0x000000ffff1e7224 */ /* 0x000fe200078e00ff */
[----:B------:R-:W-:Y:S01]  /*5c80*/  LOP3.LUT R0, R5, 0x8, R0, 0xf8, !PT ;  /* 0x0000000805007812 */ /* 0x000fe200078ef800 */
[----:B------:R-:W-:Y:S01]  /*5c90*/  IMAD.SHL.U32 R5, R77, 0x4, RZ ;  /* 0x000000044d057824 */ /* 0x000fe200078e00ff */
[----:B------:R-:W2:Y:S01]  /*5ca0*/  LDC R28, c[0x0][0xc0c] ;  /* 0x00030300ff1c7b82 */ /* 0x000ea20000000800 */
[----:B------:R-:W-:-:S02]  /*5cb0*/  LOP3.LUT R76, R76, 0x20, R9, 0xf8, !PT ;  /* 0x000000204c4c7812 */ /* 0x000fc400078ef809 */
[----:B------:R-:W-:Y:S02]  /*5cc0*/  CS2R R74, SRZ ;  /* 0x00000000004a7805 */ /* 0x000fe4000001ff00 */
[----:B------:R-:W-:Y:S01]  /*5cd0*/  LOP3.LUT R77, R77, 0x60, RZ, 0xc0, !PT ;  /* 0x000000604d4d7812 */ /* 0x000fe200078ec0ff */
[----:B------:R-:W3:Y:S01]  /*5ce0*/  LDCU.64 UR60, c[0x0][0x348] ;  /* 0x00006900ff3c77ac */ /* 0x000ee20008000a00 */
[----:B------:R-:W-:Y:S02]  /*5cf0*/  LOP3.LUT R5, R0, 0x18, R5, 0x78, !PT ;  /* 0x0000001800057812 */ /* 0x000fe400078e7805 */
[----:B------:R-:W-:Y:S01]  /*5d00*/  SHF.R.S32.HI R0, RZ, 0x1f, R3 ;  /* 0x0000001fff007819 */ /* 0x000fe20000011403 */
[----:B------:R-:W4:Y:S01]  /*5d10*/  LDC R67, c[0x0][0xc20] ;  /* 0x00030800ff437b82 */ /* 0x000f220000000800 */
[----:B------:R-:W3:Y:S01]  /*5d20*/  LDS R6, [UR51+0x160] ;  /* 0x00016033ff067984 */ /* 0x000ee20008000800 */
[----:B------:R-:W-:Y:S01]  /*5d30*/  LOP3.LUT R76, R76, 0x100, R9, 0xf8, !PT ;  /* 0x000001004c4c7812 */ /* 0x000fe200078ef809 */
[----:B------:R-:W-:Y:S01]  /*5d40*/  UMOV UR56, 0x1 ;  /* 0x0000000100387882 */ /* 0x000fe20000000000 */
[----:B------:R-:W-:Y:S01]  /*5d50*/  LEA.HI R79, R0, R3, RZ, 0x6 ;  /* 0x00000003004f7211 */ /* 0x000fe200078f30ff */
[----:B------:R-:W1:Y:S01]  /*5d60*/  LDCU.64 UR36, c[0x0][0x988] ;  /* 0x00013100ff2477ac */ /* 0x000e620008000a00 */
[----:B------:R-:W-:-:S02]  /*5d70*/  LOP3.LUT R76, R76, R5, RZ, 0xfc, !PT ;  /* 0x000000054c4c7212 */ /* 0x000fc400078efcff */
[----:B------:R-:W1:Y:S01]  /*5d80*/  LDC R27, c[0x0][0xc30] ;  /* 0x00030c00ff1b7b82 */ /* 0x000e620000000800 */
[----:B------:R-:W-:Y:S01]  /*5d90*/  LOP3.LUT R32, R32, 0x600000, RZ, 0xc0, !PT ;  /* 0x0060000020207812 */ /* 0x000fe200078ec0ff */
[----:B------:R-:W1:Y:S01]  /*5da0*/  LDCU.64 UR38, c[0x0][0x990] ;  /* 0x00013200ff2677ac */ /* 0x000e620008000a00 */
[----:B------:R-:W-:Y:S02]  /*5db0*/  SEL R80, R80, 0xfffffff0, !P0 ;  /* 0xfffffff050507807 */ /* 0x000fe40004000000 */
[----:B------:R-:W-:Y:S01]  /*5dc0*/  SHF.R.S32.HI R79, RZ, 0x6, R79 ;  /* 0x00000006ff4f7819 */ /* 0x000fe2000001144f */
[----:B------:R-:W-:Y:S01]  /*5dd0*/  UMOV UR58, URZ ;  /* 0x000000ff003a7c82 */ /* 0x000fe20008000000 */
[----:B------:R-:W-:Y:S01]  /*5de0*/  UIADD3 UR57, UPT, UPT, UR51, 0x200, URZ ;  /* 0x0000020033397890 */ /* 0x000fe2000fffe0ff */
[----:B------:R-:W1:Y:S01]  /*5df0*/  LDC R66, c[0x0][0x388] ;  /* 0x0000e200ff427b82 */ /* 0x000e620000000800 */
[----:B------:R-:W-:Y:S01]  /*5e00*/  UMOV UR55, URZ ;  /* 0x000000ff00377c82 */ /* 0x000fe20008000000 */
[----:B------:R-:W-:-:S06]  /*5e10*/  UMOV UR54, URZ ;  /* 0x000000ff00367c82 */ /* 0x000fcc0008000000 */
[----:B------:R-:W1:Y:S08]  /*5e20*/  LDC R65, c[0x0][0x38c] ;  /* 0x0000e300ff417b82 */ /* 0x000e700000000800 */
[----:B------:R-:W1:Y:S08]  /*5e30*/  LDC.64 R56, c[0x0][0xc10] ;  /* 0x00030400ff387b82 */ /* 0x000e700000000a00 */
[----:B------:R-:W1:Y:S01]  /*5e40*/  LDC.64 R24, c[0x0][0xc18] ;  /* 0x00030600ff187b82 */ /* 0x000e620000000a00 */
[C---:B---3--:R-:W-:Y:S01]  /*5e50*/  VIADD R7, R6.reuse, 0x40 ;  /* 0x0000004006077836 */ /* 0x048fe20000000000 */
[----:B------:R-:W-:-:S04]  /*5e60*/  LOP3.LUT R6, R6, 0xffff, RZ, 0xc0, !PT ;  /* 0x0000ffff06067812 */ /* 0x000fc800078ec0ff */
[----:B------:R-:W-:Y:S02]  /*5e70*/  LOP3.LUT R7, R7, 0xffff, RZ, 0xc0, !PT ;  /* 0x0000ffff07077812 */ /* 0x000fe400078ec0ff */
[----:B------:R-:W3:Y:S03]  /*5e80*/  LDC.64 R22, c[0x0][0xc28] ;  /* 0x00030a00ff167b82 */ /* 0x000ee60000000a00 */
[----:B------:R1:W-:Y:S05]  /*5e90*/  STL.64 [R1], R6 ;  /* 0x0000000601007387 */ /* 0x0003ea0000100a00 */
[----:B------:R-:W1:Y:S08]  /*5ea0*/  LDC.64 R54, c[0x0][0x9b0] ;  /* 0x00026c00ff367b82 */ /* 0x000e700000000a00 */
[----:B------:R-:W1:Y:S08]  /*5eb0*/  LDC.64 R52, c[0x0][0x9a8] ;  /* 0x00026a00ff347b82 */ /* 0x000e700000000a00 */
[----:B--2-4-:R-:W1:Y:S02]  /*5ec0*/  LDC R72, c[0x0][0x374] ;  /* 0x0000dd00ff487b82 */ /* 0x014e640000000800 */
.L_x_119:
[----:B------:R-:W-:Y:S04]  /*5ed0*/  SHF.L.U32 R3, R74, 0x1f, RZ ;  /* 0x0000001f4a037819 */ /* 0x000fe800000006ff */
[----:B------:R-:W2:Y:S02]  /*5ee0*/  SYNCS.PHASECHK.TRANS64.TRYWAIT P0, [UR51+0x110], R3 ;  /* 0x00011003ff0075a7 */ /* 0x000ea40008001133 */
[----:B-12---:R-:W-:Y:S05]  /*5ef0*/  @!P0 BRA `(.L_x_89) ;  /* 0x0000003000448947 */ /* 0x006fea0003800000 */
.L_x_177:
[----:B------:R-:W4:Y:S01]  /*5f00*/  LDS.128 R60, [UR51+0x150] ;  /* 0x00015033ff3c7984 */ /* 0x000f220008000c00 */
[----:B------:R-:W-:Y:S01]  /*5f10*/  UIADD3 UR4, UPT, UPT, UR51, 0x118, URZ ;  /* 0x0000011833047890 */ /* 0x000fe2000fffe0ff */
[----:B--2---:R-:W-:Y:S01]  /*5f20*/  IMAD R0, R30, 0x4, R1 ;  /* 0x000000041e007824 */ /* 0x004fe200078e0201 */
[-C--:B------:R-:W-:Y:S02]  /*5f30*/  IABS R8, R79.reuse ;  /* 0x0000004f00087213 */ /* 0x080fe40000000000 */
[----:B------:R-:W-:Y:S01]  /*5f40*/  UPRMT UR4, URZ, 0x654, UR4 ;  /* 0x00000654ff047896 */ /* 0x000fe20008000004 */
[----:B-1----:R-:W-:Y:S01]  /*5f50*/  IABS R4, R66 ;  /* 0x0000004200047213 */ /* 0x002fe20000000000 */
[----:B------:R-:W1:Y:S01]  /*5f60*/  I2F.RP R5, R8 ;  /* 0x0000000800057306 */ /* 0x000e620000209400 */
[----:B------:R-:W-:Y:S01]  /*5f70*/  @!PT LDS RZ, [RZ] ;  /* 0x00000000fffff984 */ /* 0x000fe20000000800 */
[----:B------:R-:W-:Y:S01]  /*5f80*/  @!PT LDS RZ, [RZ] ;  /* 0x00000000fffff984 */ /* 0x000fe20000000800 */
[----:B------:R-:W-:Y:S01]  /*5f90*/  @!PT LDS RZ, [RZ] ;  /* 0x00000000fffff984 */ /* 0x000fe20000000800 */
[----:B------:R-:W-:Y:S01]  /*5fa0*/  @!PT LDS RZ, [RZ] ;  /* 0x00000000fffff984 */ /* 0x000fe20000000800 */
[----:B------:R2:W-:Y:S06]  /*5fb0*/  MEMBAR.ALL.CTA ;  /* 0x0000000000007992 */ /* 0x0005ec0000008000 */
[----:B--2---:R-:W2:Y:S02]  /*5fc0*/  FENCE.VIEW.ASYNC.S ;  /* 0x00000000000073c6 */ /* 0x004ea40000000000 */
[----:B--2---:R-:W-:Y:S06]  /*5fd0*/  SYNCS.ARRIVE.TRANS64.RED.A1T0 RZ, [UR4], RZ ;  /* 0x000000ffffff79a7 */ /* 0x004fec0008100404 */
[----:B------:R2:W5:Y:S01]  /*5fe0*/  LDL R17, [R0] ;  /* 0x0000000000117983 */ /* 0x0005620000100800 */
[----:B----4-:R-:W-:Y:S01]  /*5ff0*/  LOP3.LUT P3, RZ, R62, 0x1, RZ, 0xc0, !PT ;  /* 0x000000013eff7812 */ /* 0x010fe2000786c0ff */
[----:B-1----:R-:W1:Y:S10]  /*6000*/  MUFU.RCP R2, R5 ;  /* 0x0000000500027308 */ /* 0x002e740000001000 */
[----:B------:R-:W4:Y:S02]  /*6010*/  I2F.RP R5, R4 ;  /* 0x0000000400057306 */ /* 0x000f240000209400 */
[----:B------:R-:W-:Y:S02]  /*6020*/  @P3 MOV R31, R60 ;  /* 0x0000003c001f3202 */ /* 0x000fe40000000f00 */
[----:B------:R-:W-:Y:S01]  /*6030*/  @P3 LOP3.LUT R29, R61, 0xffff, RZ, 0xc0, !PT ;  /* 0x0000ffff3d1d3812 */ /* 0x000fe200078ec0ff */
[----:B-1----:R-:W-:Y:S01]  /*6040*/  VIADD R10, R2, 0xffffffe ;  /* 0x0ffffffe020a7836 */ /* 0x002fe20000000000 */
[----:B------:R-:W-:Y:S04]  /*6050*/  IABS R2, R79 ;  /* 0x0000004f00027213 */ /* 0x000fe80000000000 */
[----:B------:R-:W1:Y:S01]  /*6060*/  F2I.FTZ.U32.TRUNC.NTZ R11, R10 ;  /* 0x0000000a000b7305 */ /* 0x000e62000021f000 */
[----:B------:R-:W-:Y:S09]  /*6070*/  IADD3 R2, PT, PT, RZ, -R2, RZ ;  /* 0x80000002ff027210 */ /* 0x000ff20007ffe0ff */
[----:B----4-:R-:W4:Y:S01]  /*6080*/  MUFU.RCP R5, R5 ;  /* 0x0000000500057308 */ /* 0x010f220000001000 */
[--C-:B-1----:R-:W-:Y:S02]  /*6090*/  IMAD.MOV R3, RZ, RZ, -R11.reuse ;  /* 0x000000ffff037224 */ /* 0x102fe400078e0a0b */
[----:B------:R-:W-:Y:S02]  /*60a0*/  IMAD.MOV.U32 R10, RZ, RZ, RZ ;  /* 0x000000ffff0a7224 */ /* 0x000fe400078e00ff */
[----:B------:R-:W-:Y:S01]  /*60b0*/  IMAD R6, R3, R8, RZ ;  /* 0x0000000803067224 */ /* 0x000fe200078e02ff */
[----:B------:R-:W-:Y:S03]  /*60c0*/  IABS R3, R18 ;  /* 0x0000001200037213 */ /* 0x000fe60000000000 */
[----:B------:R-:W-:Y:S04]  /*60d0*/  IMAD.HI.U32 R6, R11, R6, R10 ;  /* 0x000000060b067227 */ /* 0x000fe800078e000a */
[----:B----4-:R-:W-:Y:S02]  /*60e0*/  VIADD R9, R5, 0xffffffe ;  /* 0x0ffffffe05097836 */ /* 0x010fe40000000000 */
[----:B------:R-:W-:Y:S04]  /*60f0*/  IMAD.HI.U32 R11, R6, R3, RZ ;  /* 0x00000003060b7227 */ /* 0x000fe800078e00ff */
[----:B------:R-:W-:Y:S01]  /*6100*/  IMAD R3, R11, R2, R3 ;  /* 0x000000020b037224 */ /* 0x000fe200078e0203 */
[----:B------:R-:W1:Y:S01]  /*6110*/  F2I.FTZ.U32.TRUNC.NTZ R9, R9 ;  /* 0x0000000900097305 */ /* 0x000e62000021f000 */
[----:B------:R-:W-:Y:S03]  /*6120*/  LOP3.LUT R2, R18, R79, RZ, 0x3c, !PT ;  /* 0x0000004f12027212 */ /* 0x000fe600078e3cff */
[----:B------:R-:W-:Y:S02]  /*6130*/  ISETP.GT.U32.AND P0, PT, R8, R3, PT ;  /* 0x000000030800720c */ /* 0x000fe40003f04070 */
[----:B------:R-:W-:Y:S01]  /*6140*/  ISETP.GE.AND P1, PT, R2, RZ, PT ;  /* 0x000000ff0200720c */ /* 0x000fe20003f26270 */
[--C-:B-1----:R-:W-:Y:S10]  /*6150*/  IMAD.MOV R2, RZ, RZ, -R9.reuse ;  /* 0x000000ffff027224 */ /* 0x102ff400078e0a09 */
[----:B------:R-:W-:Y:S02]  /*6160*/  @!P0 IMAD.IADD R3, R3, 0x1, -R8 ;  /* 0x0000000103038824 */ /* 0x000fe400078e0a08 */
[----:B------:R-:W-:Y:S01]  /*6170*/  @!P0 VIADD R11, R11, 0x1 ;  /* 0x000000010b0b8836 */ /* 0x000fe20000000000 */
[----:B------:R-:W-:Y:S01]  /*6180*/  ISETP.NE.AND P0, PT, R79, RZ, PT ;  /* 0x000000ff4f00720c */ /* 0x000fe20003f05270 */
[----:B------:R-:W-:Y:S01]  /*6190*/  IMAD R5, R2, R4, RZ ;  /* 0x0000000402057224 */ /* 0x000fe200078e02ff */
[----:B------:R-:W-:Y:S01]  /*61a0*/  ISETP.GE.U32.AND P2, PT, R3, R8, PT ;  /* 0x000000080300720c */ /* 0x000fe20003f46070 */
[----:B------:R-:W-:Y:S01]  /*61b0*/  IMAD.MOV.U32 R8, RZ, RZ, RZ ;  /* 0x000000ffff087224 */ /* 0x000fe200078e00ff */
[----:B------:R-:W-:Y:S03]  /*61c0*/  IABS R2, R65 ;  /* 0x0000004100027213 */ /* 0x000fe60000000000 */
[----:B------:R-:W-:Y:S01]  /*61d0*/  IMAD.HI.U32 R5, R9, R5, R8 ;  /* 0x0000000509057227 */ /* 0x000fe200078e0008 */
[----:B------:R-:W1:Y:S07]  /*61e0*/  I2F.RP R3, R2 ;  /* 0x0000000200037306 */ /* 0x000e6e0000209400 */
[----:B------:R-:W-:Y:S05]  /*61f0*/  @P2 IADD3 R11, PT, PT, R11, 0x1, RZ ;  /* 0x000000010b0b2810 */ /* 0x000fea0007ffe0ff */
[----:B------:R-:W-:Y:S01]  /*6200*/  @!P1 IMAD.MOV R11, RZ, RZ, -R11 ;  /* 0x000000ffff0b9224 */ /* 0x000fe200078e0a0b */
[----:B------:R-:W-:Y:S01]  /*6210*/  @!P0 LOP3.LUT R11, RZ, R79, RZ, 0x33, !PT ;  /* 0x0000004fff0b8212 */ /* 0x000fe200078e33ff */
[----:B-1----:R-:W1:Y:S03]  /*6220*/  MUFU.RCP R3, R3 ;  /* 0x0000000300037308 */ /* 0x002e660000001000 */
[----:B------:R-:W-:Y:S05]  /*6230*/  IABS R6, R11 ;  /* 0x0000000b00067213 */ /* 0x000fea0000000000 */
[----:B------:R-:W-:Y:S05]  /*6240*/  IMAD.HI.U32 R10, R5, R6, RZ ;  /* 0x00000006050a7227 */ /* 0x000fea00078e00ff */
[----:B------:R-:W-:Y:S05]  /*6250*/  IADD3 R5, PT, PT, -R10, RZ, RZ ;  /* 0x000000ff0a057210 */ /* 0x000fea0007ffe1ff */
[C---:B------:R-:W-:Y:S02]  /*6260*/  IMAD R6, R4.reuse, R5, R6 ;  /* 0x0000000504067224 */ /* 0x040fe400078e0206 */
[----:B-1----:R-:W-:Y:S03]  /*6270*/  VIADD R7, R3, 0xffffffe ;  /* 0x0ffffffe03077836 */ /* 0x002fe60000000000 */
[----:B------:R-:W-:Y:S03]  /*6280*/  ISETP.GT.U32.AND P0, PT, R4, R6, PT ;  /* 0x000000060400720c */ /* 0x000fe60003f04070 */
[----:B------:R-:W1:Y:S10]  /*6290*/  F2I.FTZ.U32.TRUNC.NTZ R7, R7 ;  /* 0x0000000700077305 */ /* 0x000e74000021f000 */
[----:B------:R-:W-:Y:S02]  /*62a0*/  @!P0 IMAD.IADD R6, R6, 0x1, -R4 ;  /* 0x0000000106068824 */ /* 0x000fe400078e0a04 */
[----:B------:R-:W-:Y:S01]  /*62b0*/  @!P0 VIADD R10, R10, 0x1 ;  /* 0x000000010a0a8836 */ /* 0x000fe20000000000 */
[----:B------:R-:W-:Y:S02]  /*62c0*/  ISETP.NE.AND P0, PT, R66, RZ, PT ;  /* 0x000000ff4200720c */ /* 0x000fe40003f05270 */
[----:B------:R-:W-:Y:S01]  /*62d0*/  ISETP.GE.U32.AND P2, PT, R6, R4, PT ;  /* 0x000000040600720c */ /* 0x000fe20003f46070 */
[--C-:B-1----:R-:W-:Y:S01]  /*62e0*/  IMAD.MOV R3, RZ, RZ, -R7.reuse ;  /* 0x000000ffff037224 */ /* 0x102fe200078e0a07 */
[----:B------:R-:W-:Y:S01]  /*62f0*/  LOP3.LUT R4, R11, R66, RZ, 0x3c, !PT ;  /* 0x000000420b047212 */ /* 0x000fe200078e3cff */
[----:B------:R-:W-:Y:S03]  /*6300*/  IMAD.MOV.U32 R6, RZ, RZ, RZ ;  /* 0x000000ffff067224 */ /* 0x000fe600078e00ff */
[----:B------:R-:W-:Y:S01]  /*6310*/  ISETP.GE.AND P1, PT, R4, RZ, PT ;  /* 0x000000ff0400720c */ /* 0x000fe20003f26270 */
[----:B------:R-:W-:Y:S04]  /*6320*/  IMAD R4, R3, R2, RZ ;  /* 0x0000000203047224 */ /* 0x000fe800078e02ff */
[----:B------:R-:W-:Y:S03]  /*6330*/  IMAD.HI.U32 R7, R7, R4, R6 ;  /* 0x0000000407077227 */ /* 0x000fe600078e0006 */
[----:B------:R-:W-:Y:S05]  /*6340*/  @P2 IADD3 R10, PT, PT, R10, 0x1, RZ ;  /* 0x000000010a0a2810 */ /* 0x000fea0007ffe0ff */
[----:B------:R-:W-:Y:S01]  /*6350*/  @!P1 IMAD.MOV R10, RZ, RZ, -R10 ;  /* 0x000000ffff0a9224 */ /* 0x000fe200078e0a0a */
[----:B------:R-:W-:Y:S02]  /*6360*/  @!P0 LOP3.LUT R10, RZ, R66, RZ, 0x33, !PT ;  /* 0x00000042ff0a8212 */ /* 0x000fe400078e33ff */
[----:B------:R-:W-:Y:S02]  /*6370*/  ISETP.GE.AND P0, PT, R26, 0x1, PT ;  /* 0x000000011a00780c */ /* 0x000fe40003f06270 */
[----:B------:R-:W-:Y:S02]  /*6380*/  IABS R3, R10 ;  /* 0x0000000a00037213 */ /* 0x000fe40000000000 */
[----:B------:R-:W-:Y:S03]  /*6390*/  LOP3.LUT R12, R10, R65, RZ, 0x3c, !PT ;  /* 0x000000410a0c7212 */ /* 0x000fe600078e3cff */
[----:B------:R-:W-:Y:S05]  /*63a0*/  IMAD.HI.U32 R13, R7, R3, RZ ;  /* 0x00000003070d7227 */ /* 0x000fea00078e00ff */
[----:B------:R-:W-:Y:S05]  /*63b0*/  IADD3 R4, PT, PT, -R13, RZ, RZ ;  /* 0x000000ff0d047210 */ /* 0x000fea0007ffe1ff */
[C---:B------:R-:W-:Y:S05]  /*63c0*/  IMAD R3, R2.reuse, R4, R3 ;  /* 0x0000000402037224 */ /* 0x040fea00078e0203 */
[----:B------:R-:W-:Y:S11]  /*63d0*/  ISETP.GT.U32.AND P4, PT, R2, R3, PT ;  /* 0x000000030200720c */ /* 0x000ff60003f84070 */
[----:B------:R-:W-:Y:S02]  /*63e0*/  @!UPT UIADD3 URZ, UPT, UPT, URZ, URZ, URZ ;  /* 0x000000fffffff290 */ /* 0x000fe4000fffe0ff */
[----:B------:R-:W-:Y:S05]  /*63f0*/  @!P4 IMAD.IADD R3, R3, 0x1, -R2 ;  /* 0x000000010303c824 */ /* 0x000fea00078e0a02 */
[----:B------:R-:W-:Y:S01]  /*6400*/  ISETP.GE.U32.AND P2, PT, R3, R2, PT ;  /* 0x000000020300720c */ /* 0x000fe20003f46070 */
[----:B------:R-:W-:Y:S01]  /*6410*/  @!UPT UIADD3 URZ, UPT, UPT, URZ, URZ, URZ ;  /* 0x000000fffffff290 */ /* 0x000fe2000fffe0ff */
[----:B--2---:R-:W-:Y:S11]  /*6420*/  @!P0 BRA `(.L_x_90) ;  /* 0x0000000000a48947 */ /* 0x004ff60003800000 */
[----:B------:R-:W-:Y:S01]  /*6430*/  IMAD.HI.U32 R16, R72, R25, RZ ;  /* 0x0000001948107227 */ /* 0x000fe200078e00ff */
[----:B------:R-:W-:Y:S02]  /*6440*/  ISETP.NE.AND P0, PT, R24, 0x1, PT ;  /* 0x000000011800780c */ /* 0x000fe40003f05270 */
[----:B------:R-:W-:Y:S01]  /*6450*/  ISETP.NE.AND P1, PT, R26, 0x1, PT ;  /* 0x000000011a00780c */ /* 0x000fe20003f25270 */
[-C--:B------:R-:W-:Y:S01]  /*6460*/  IMAD.HI.U32 R14, R73, R56.reuse, RZ ;  /* 0x00000038490e7227 */ /* 0x080fe200078e00ff */
[----:B------:R-:W-:Y:S02]  /*6470*/  SHF.R.U32.HI R15, RZ, R67, R16 ;  /* 0x00000043ff0f7219 */ /* 0x000fe40000011610 */
[----:B------:R-:W-:Y:S01]  /*6480*/  ISETP.NE.AND P5, PT, R28, 0x1, PT ;  /* 0x000000011c00780c */ /* 0x000fe20003fa5270 */
[----:B------:R-:W-:Y:S01]  /*6490*/  IMAD.HI.U32 R34, R29, R25, RZ ;  /* 0x000000191d227227 */ /* 0x000fe200078e00ff */
[----:B------:R-:W-:Y:S02]  /*64a0*/  SHF.R.U32.HI R14, RZ, R57, R14 ;  /* 0x00000039ff0e7219 */ /* 0x000fe4000001160e */
[----:B------:R-:W-:Y:S01]  /*64b0*/  SEL R3, R72, R15, !P0 ;  /* 0x0000000f48037207 */ /* 0x000fe20004000000 */
[----:B------:R-:W-:Y:S01]  /*64c0*/  IMAD.HI.U32 R20, R31, R56, RZ ;  /* 0x000000381f147227 */ /* 0x000fe200078e00ff */
[----:B------:R-:W-:Y:S03]  /*64d0*/  SEL R7, R73, R14, !P5 ;  /* 0x0000000e49077207 */ /* 0x000fe60006800000 */
[-C--:B---3--:R-:W-:Y:S01]  /*64e0*/  IMAD.HI.U32 R14, R3, R22.reuse, RZ ;  /* 0x00000016030e7227 */ /* 0x088fe200078e00ff */
[----:B------:R-:W-:Y:S03]  /*64f0*/  SHF.R.U32.HI R20, RZ, R57, R20 ;  /* 0x00000039ff147219 */ /* 0x000fe60000011614 */
[----:B------:R-:W-:Y:S01]  /*6500*/  IMAD.HI.U32 R16, R7, R22, RZ ;  /* 0x0000001607107227 */ /* 0x000fe200078e00ff */
[----:B------:R-:W-:Y:S02]  /*6510*/  @P1 SHF.R.U32.HI R3, RZ, R23, R14 ;  /* 0x00000017ff031219 */ /* 0x000fe4000001160e */
[----:B------:R-:W-:Y:S02]  /*6520*/  SHF.R.U32.HI R14, RZ, R67, R34 ;  /* 0x00000043ff0e7219 */ /* 0x000fe40000011622 */
[----:B------:R-:W-:Y:S01]  /*6530*/  @P1 SHF.R.U32.HI R7, RZ, R23, R16 ;  /* 0x00000017ff071219 */ /* 0x000fe20000011610 */
[C---:B------:R-:W-:Y:S01]  /*6540*/  IMAD R2, R26.reuse, R3, RZ ;  /* 0x000000031a027224 */ /* 0x040fe200078e02ff */
[----:B------:R-:W-:Y:S02]  /*6550*/  SEL R5, R29, R14, !P0 ;  /* 0x0000000e1d057207 */ /* 0x000fe40004000000 */
[----:B------:R-:W-:Y:S01]  /*6560*/  SEL R3, R31, R20, !P5 ;  /* 0x000000141f037207 */ /* 0x000fe20006800000 */
[----:B------:R-:W-:Y:S01]  /*6570*/  IMAD R4, R26, R7, RZ ;  /* 0x000000071a047224 */ /* 0x000fe200078e02ff */
[C---:B------:R-:W-:Y:S01]  /*6580*/  ISETP.GE.AND P0, PT, R5.reuse, R2, PT ;  /* 0x000000020500720c */ /* 0x040fe20003f06270 */
[----:B------:R-:W-:Y:S03]  /*6590*/  IMAD.HI.U32 R6, R5, R22, RZ ;  /* 0x0000001605067227 */ /* 0x000fe600078e00ff */
[----:B------:R-:W-:Y:S01]  /*65a0*/  ISETP.GE.OR P0, PT, R3, R4, P0 ;  /* 0x000000040300720c */ /* 0x000fe20000706670 */
[----:B------:R-:W-:Y:S01]  /*65b0*/  IMAD.MOV R4, RZ, RZ, -R3 ;  /* 0x000000ffff047224 */ /* 0x000fe200078e0a03 */
[-C--:B------:R-:W-:Y:S03]  /*65c0*/  SHF.R.U32.HI R6, RZ, R23.reuse, R6 ;  /* 0x00000017ff067219 */ /* 0x080fe60000011606 */
[----:B------:R-:W-:Y:S01]  /*65d0*/  IMAD R31, R28, R4, R31 ;  /* 0x000000041c1f7224 */ /* 0x000fe200078e021f */
[----:B------:R-:W-:Y:S05]  /*65e0*/  SEL R9, R5, R6, !P1 ;  /* 0x0000000605097207 */ /* 0x000fea0004800000 */
[----:B------:R-:W-:Y:S02]  /*65f0*/  IMAD.MOV R6, RZ, RZ, -R9 ;  /* 0x000000ffff067224 */ /* 0x000fe400078e0a09 */
[C---:B------:R-:W-:Y:S04]  /*6600*/  @!P0 IMAD.HI.U32 R2, R3.reuse, R22, RZ ;  /* 0x0000001603028227 */ /* 0x040fe800078e00ff */
[----:B------:R-:W-:Y:S01]  /*6610*/  IMAD R6, R26, R6, R5 ;  /* 0x000000061a067224 */ /* 0x000fe200078e0205 */
[----:B------:R-:W-:Y:S04]  /*6620*/  @!P0 SHF.R.U32.HI R2, RZ, R23, R2 ;  /* 0x00000017ff028219 */ /* 0x000fe80000011602 */
[----:B------:R-:W-:Y:S02]  /*6630*/  @!P0 SEL R0, R3, R2, !P1 ;  /* 0x0000000203008207 */ /* 0x000fe40004800000 */
[----:B------:R-:W-:Y:S02]  /*6640*/  IADD3 R2, PT, PT, -R5, RZ, RZ ;  /* 0x000000ff05027210 */ /* 0x000fe40007ffe1ff */
[----:B------:R-:W-:Y:S01]  /*6650*/  @!P0 IADD3 R8, PT, PT, R9, -R0, RZ ;  /* 0x8000000009088210 */ /* 0x000fe20007ffe0ff */
[----:B------:R-:W-:Y:S02]  /*6660*/  @!P0 IMAD R0, R7, R6, R0 ;  /* 0x0000000607008224 */ /* 0x000fe400078e0200 */
[----:B------:R-:W-:Y:S02]  /*6670*/  IMAD R29, R24, R2, R29 ;  /* 0x00000002181d7224 */ /* 0x000fe400078e021d */
[----:B------:R-:W-:Y:S02]  /*6680*/  @!P0 IMAD R5, R8, R26, R3 ;  /* 0x0000001a08058224 */ /* 0x000fe400078e0203 */
[----:B------:R-:W-:Y:S04]  /*6690*/  @!P0 IMAD.MOV.U32 R3, RZ, RZ, R0 ;  /* 0x000000ffff038224 */ /* 0x000fe800078e0000 */
[----:B------:R-:W-:Y:S02]  /*66a0*/  IMAD R31, R3, R28, R31 ;  /* 0x0000001c031f7224 */ /* 0x000fe400078e021f */
[----:B------:R-:W-:Y:S07]  /*66b0*/  IMAD R29, R5, R24, R29 ;  /* 0x00000018051d7224 */ /* 0x000fee00078e021d */
.L_x_90:
[----:B------:R-:W-:Y:S01]  /*66c0*/  ISETP.NE.AND P0, PT, R27, 0x1, PT ;  /* 0x000000011b00780c */ /* 0x000fe20003f05270 */
[----:B------:R-:W1:Y:S01]  /*66d0*/  LDC.64 R6, c[0x0][0xc10] ;  /* 0x00030400ff067b82 */ /* 0x000e620000000a00 */
[----:B------:R-:W-:Y:S01]  /*66e0*/  R2UR UR4, R12 ;  /* 0x000000000c0472ca */ /* 0x000fe200000e0000 */
[----:B------:R-:W-:Y:S01]  /*66f0*/  @!P4 VIADD R13, R13, 0x1 ;  /* 0x000000010d0dc836 */ /* 0x000fe20000000000 */
[----:B------:R-:W-:Y:S01]  /*6700*/  ISETP.NE.AND P1, PT, R65, RZ, PT ;  /* 0x000000ff4100720c */ /* 0x000fe20003f25270 */
[----:B------:R-:W-:Y:S01]  /*6710*/  IMAD.MOV R8, RZ, RZ, -R11 ;  /* 0x000000ffff087224 */ /* 0x000fe200078e0a0b */
[----:B------:R-:W-:Y:S03]  /*6720*/  R2UR UR42, R19 ;  /* 0x00000000132a72ca */ /* 0x000fe600000e0000 */
[----:B------:R-:W2:Y:S01]  /*6730*/  LDC.64 R4, c[0x0][0xc18] ;  /* 0x00030600ff047b82 */ /* 0x000ea20000000a00 */
[----:B------:R-:W-:Y:S01]  /*6740*/  R2UR UR43, R11 ;  /* 0x000000000b2b72ca */ /* 0x000fe200000e0000 */
[----:B------:R-:W-:Y:S01]  /*6750*/  @P2 VIADD R13, R13, 0x1 ;  /* 0x000000010d0d2836 */ /* 0x000fe20000000000 */
[----:B------:R-:W-:Y:S01]  /*6760*/  R2UR UR44, R10 ;  /* 0x000000000a2c72ca */ /* 0x000fe200000e0000 */
[----:B------:R-:W-:Y:S01]  /*6770*/  IMAD R18, R79, R8, R18 ;  /* 0x000000084f127224 */ /* 0x000fe200078e0212 */
[----:B------:R-:W-:Y:S03]  /*6780*/  R2UR UR7, R66 ;  /* 0x00000000420772ca */ /* 0x000fe600000e0000 */
[----:B------:R-:W4:Y:S01]  /*6790*/  @!P0 LDC R0, c[0x0][0xc20] ;  /* 0x00030800ff008b82 */ /* 0x000f220000000800 */
[----:B------:R-:W-:Y:S01]  /*67a0*/  R2UR UR45, R13 ;  /* 0x000000000d2d72ca */ /* 0x000fe200000e0000 */
[----:B------:R-:W-:Y:S01]  /*67b0*/  UISETP.GE.AND UP1, UPT, UR4, URZ, UPT ;  /* 0x000000ff0400728c */ /* 0x000fe2000bf26270 */
[C---:B------:R-:W-:Y:S05]  /*67c0*/  R2UR UR4, R65.reuse ;  /* 0x00000000410472ca */ /* 0x040fea00000e0000 */
[----:B------:R-:W3:Y:S01]  /*67d0*/  @!P0 LDC R2, c[0x0][0xc0c] ;  /* 0x00030300ff028b82 */ /* 0x000ee20000000800 */
[----:B------:R-:W-:Y:S01]  /*67e0*/  R2UR UR52, R18 ;  /* 0x00000000123472ca */ /* 0x000fe200000e0000 */
[----:B------:R-:W-:Y:S01]  /*67f0*/  VOTEU.ALL UP0, P1 ;  /* 0x0000000000ff7886 */ /* 0x000fe20000800000 */
[----:B------:R-:W-:Y:S01]  /*6800*/  R2UR UR5, R65 ;  /* 0x00000000410572ca */ /* 0x000fe200000e0000 */
[----:B------:R-:W-:Y:S01]  /*6810*/  IMAD.MOV R8, RZ, RZ, -R10 ;  /* 0x000000ffff087224 */ /* 0x000fe200078e0a0a */
[----:B------:R-:W-:Y:S04]  /*6820*/  USHF.L.U32 UR42, UR42, 0x6, URZ ;  /* 0x000000062a2a7899 */ /* 0x000fe800080006ff */
[----:B------:R-:W-:Y:S01]  /*6830*/  R2UR UR6, R8 ;  /* 0x00000000080672ca */ /* 0x000fe200000e0000 */
[----:B------:R-:W-:Y:S02]  /*6840*/  @!UP1 UIADD3 UR45, UPT, UPT, -UR45, URZ, URZ ;  /* 0x000000ff2d2d9290 */ /* 0x000fe4000fffe1ff */
[----:B------:R-:W-:Y:S01]  /*6850*/  @!UP0 ULOP3.LUT UR45, URZ, UR4, URZ, 0x33, !UPT ;  /* 0x00000004ff2d8292 */ /* 0x000fe2000f8e33ff */
[----:B--2---:R-:W-:Y:S01]  /*6860*/  @!P0 ISETP.NE.AND P1, PT, R4, 0x1, PT ;  /* 0x000000010400880c */ /* 0x004fe20003f25270 */
[----:B-1----:R-:W-:Y:S01]  /*6870*/  @!P0 IMAD.HI.U32 R6, R31, R6, RZ ;  /* 0x000000061f068227 */ /* 0x002fe200078e00ff */
[----:B------:R-:W-:Y:S02]  /*6880*/  ULOP3.LUT UP0, URZ, UR57, 0x1b0, URZ, 0xc0, !UPT ;  /* 0x000001b039ff7892 */ /* 0x000fe4000f80c0ff */
[----:B------:R-:W-:Y:S01]  /*6890*/  USHF.L.U32 UR52, UR52, 0x6, URZ ;  /* 0x0000000634347899 */ /* 0x000fe200080006ff */
[----:B------:R-:W-:Y:S01]  /*68a0*/  @!P0 IMAD.HI.U32 R3, R29, R5, RZ ;  /* 0x000000051d038227 */ /* 0x000fe200078e00ff */
[----:B------:R-:W-:Y:S03]  /*68b0*/  @!P0 SHF.R.U32.HI R6, RZ, R7, R6 ;  /* 0x00000007ff068219 */ /* 0x000fe60000011606 */
[----:B------:R-:W-:Y:S01]  /*68c0*/  UIMAD UR43, UR7, UR6, UR43 ;  /* 0x00000006072b72a4 */ /* 0x000fe2000f8e022b */
[----:B------:R-:W-:Y:S01]  /*68d0*/  IMAD R8, RZ, RZ, -UR45 ;  /* 0x8000002dff087e24 */ /* 0x000fe2000f8e02ff */
[----:B----4-:R-:W-:Y:S02]  /*68e0*/  @!P0 SHF.R.U32.HI R0, RZ, R0, R3 ;  /* 0x00000000ff008219 */ /* 0x010fe40000011603 */
[----:B---3--:R-:W-:Y:S02]  /*68f0*/  @!P0 ISETP.NE.AND P2, PT, R2, 0x1, PT ;  /* 0x000000010200880c */ /* 0x008fe40003f45270 */
[----:B------:R-:W-:Y:S02]  /*6900*/  R2UR UR4, R8 ;  /* 0x00000000080472ca */ /* 0x000fe400000e0000 */
[----:B------:R-:W-:Y:S02]  /*6910*/  @P3 SHF.R.U32.HI R8, RZ, 0x10, R61 ;  /* 0x00000010ff083819 */ /* 0x000fe4000001163d */
[----:B------:R-:W-:Y:S02]  /*6920*/  @!P0 SEL R6, R31, R6, !P2 ;  /* 0x000000061f068207 */ /* 0x000fe40005000000 */
[----:B------:R-:W-:Y:S02]  /*6930*/  @!P0 SEL R3, R29, R0, !P1 ;  /* 0x000000001d038207 */ /* 0x000fe40004800000 */
[----:B------:R-:W-:Y:S03]  /*6940*/  @P3 R2UR UR53, R8 ;  /* 0x00000000083532ca */ /* 0x000fe600000e0000 */
[----:B------:R-:W-:Y:S02]  /*6950*/  @!P0 IMAD.IADD R0, R3, 0x1, -R6 ;  /* 0x0000000103008824 */ /* 0x000fe400078e0a06 */
[----:B------:R-:W-:Y:S01]  /*6960*/  @!P0 IMAD.IADD R3, R6, 0x1, -R3 ;  /* 0x0000000106038824 */ /* 0x000fe200078e0a03 */
[----:B------:R-:W-:Y:S01]  /*6970*/  UIMAD UR44, UR5, UR4, UR44 ;  /* 0x00000004052c72a4 */ /* 0x000fe2000f8e022c */
[----:B------:R-:W-:Y:S02]  /*6980*/  @!P0 IMAD R31, R0, R2, R31 ;  /* 0x00000002001f8224 */ /* 0x000fe400078e021f */
[----:B------:R-:W-:Y:S01]  /*6990*/  @!P0 IMAD R29, R3, R4, R29 ;  /* 0x00000004031d8224 */ /* 0x000fe200078e021d */
[----:B------:R-:W-:Y:S08]  /*69a0*/  BRA.U !UP0, `(.L_x_91) ;  /* 0x00000001087c7547 */ /* 0x000ff0000b800000 */
[----:B------:R-:W1:Y:S01]  /*69b0*/  LDCU.64 UR8, c[0x4][0x80] ;  /* 0x01001000ff0877ac */ /* 0x000e620008000a00 */
[----:B------:R-:W-:Y:S01]  /*69c0*/  MOV R2, 0x0 ;  /* 0x0000000000027802 */ /* 0x000fe20000000f00 */
[----:B------:R-:W-:Y:S02]  /*69d0*/  HFMA2 R12, -RZ, RZ, 0, 5.9604644775390625e-08 ;  /* 0x00000001ff0c7431 */ /* 0x000fe400000001ff */
[----:B------:R-:W-:Y:S01]  /*69e0*/  IMAD.MOV.U32 R8, RZ, RZ, 0x70 ;  /* 0x00000070ff087424 */ /* 0x000fe200078e00ff */
[----:B------:R2:W3:Y:S01]  /*69f0*/  LDC.64 R14, c[0x4][R2] ;  /* 0x01000000020e7b82 */ /* 0x0004e20000000a00 */
[----:B------:R-:W4:Y:S01]  /*6a00*/  LDCU.64 UR6, c[0x4][0x88] ;  /* 0x01001100ff0677ac */ /* 0x000f220008000a00 */
[----:B------:R-:W-:Y:S01]  /*6a10*/  IMAD.MOV.U32 R13, RZ, RZ, RZ ;  /* 0x000000ffff0d7224 */ /* 0x000fe200078e00ff */
[----:B------:R-:W2:Y:S01]  /*6a20*/  LDCU.64 UR4, c[0x4][0x8] ;  /* 0x01000100ff0477ac */ /* 0x000ea20008000a00 */
[----:B-1----:R-:W-:Y:S01]  /*6a30*/  MOV R5, UR9 ;  /* 0x0000000900057c02 */ /* 0x002fe20008000f00 */
[----:B------:R-:W-:Y:S01]  /*6a40*/  IMAD.U32 R4, RZ, RZ, UR8 ;  /* 0x00000008ff047e24 */ /* 0x000fe2000f8e00ff */
[----:B----4-:R-:W-:Y:S01]  /*6a50*/  MOV R7, UR7 ;  /* 0x0000000700077c02 */ /* 0x010fe20008000f00 */
[----:B------:R-:W-:Y:S01]  /*6a60*/  IMAD.U32 R6, RZ, RZ, UR6 ;  /* 0x00000006ff067e24 */ /* 0x000fe2000f8e00ff */
[----:B--2---:R-:W-:Y:S01]  /*6a70*/  MOV R11, UR5 ;  /* 0x00000005000b7c02 */ /* 0x004fe20008000f00 */
[----:B------:R-:W-:Y:S02]  /*6a80*/  IMAD.U32 R10, RZ, RZ, UR4 ;  /* 0x00000004ff0a7e24 */ /* 0x000fe4000f8e00ff */
[----:B------:R-:W-:Y:S07]  /*6a90*/  LEPC R20, `(.L_x_92) ;  /* 0x000000001014794e */ /* 0x000fee0000000000 */
[----:B---3-5:R-:W-:Y:S05]  /*6aa0*/  CALL.ABS.NOINC R14 ;  /* 0x000000000e007343 */ /* 0x028fea0003c00000 */
.L_x_92:
[----:B------:R-:W1:Y:S01]  /*6ab0*/  LDCU.64 UR8, c[0x4][0x80] ;  /* 0x01001000ff0877ac */ /* 0x000e620008000a00 */
[----:B------:R-:W2:Y:S01]  /*6ac0*/  LDC.64 R2, c[0x4][R2] ;  /* 0x0100000002027b82 */ /* 0x000ea20000000a00 */
[----:B------:R-:W-:Y:S02]  /*6ad0*/  HFMA2 R12, -RZ, RZ, 0, 5.9604644775390625e-08 ;  /* 0x00000001ff0c7431 */ /* 0x000fe400000001ff */
[----:B------:R-:W-:Y:S02]  /*6ae0*/  IMAD.MOV.U32 R8, RZ, RZ, 0x70 ;  /* 0x00000070ff087424 */ /* 0x000fe400078e00ff */
[----:B------:R-:W-:Y:S01]  /*6af0*/  IMAD.MOV.U32 R13, RZ, RZ, RZ ;  /* 0x000000ffff0d7224 */ /* 0x000fe200078e00ff */
[----:B------:R-:W3:Y:S01]  /*6b00*/  LDCU.64 UR6, c[0x4][0x88] ;  /* 0x01001100ff0677ac */ /* 0x000ee20008000a00 */
[----:B------:R-:W4:Y:S01]  /*6b10*/  LDCU.64 UR4, c[0x4][0x8] ;  /* 0x01000100ff0477ac */ /* 0x000f220008000a00 */
[----:B-1----:R-:W-:Y:S02]  /*6b20*/  MOV R4, UR8 ;  /* 0x0000000800047c02 */ /* 0x002fe40008000f00 */
[----:B------:R-:W-:Y:S02]  /*6b30*/  MOV R5, UR9 ;  /* 0x0000000900057c02 */ /* 0x000fe40008000f00 */
[----:B---3--:R-:W-:Y:S01]  /*6b40*/  MOV R7, UR7 ;  /* 0x0000000700077c02 */ /* 0x008fe20008000f00 */
[----:B------:R-:W-:Y:S01]  /*6b50*/  IMAD.U32 R6, RZ, RZ, UR6 ;  /* 0x00000006ff067e24 */ /* 0x000fe2000f8e00ff */
[----:B----4-:R-:W-:Y:S01]  /*6b60*/  MOV R11, UR5 ;  /* 0x00000005000b7c02 */ /* 0x010fe20008000f00 */
[----:B------:R-:W-:Y:S02]  /*6b70*/  IMAD.U32 R10, RZ, RZ, UR4 ;  /* 0x00000004ff0a7e24 */ /* 0x000fe4000f8e00ff */
[----:B------:R-:W-:Y:S07]  /*6b80*/  LEPC R20, `(.L_x_91) ;  /* 0x000000001014794e */ /* 0x000fee0000000000 */
[----:B--2---:R-:W-:Y:S05]  /*6b90*/  CALL.ABS.NOINC R2 ;  /* 0x0000000002007343 */ /* 0x004fea0003c00000 */
.L_x_91:
[----:B------:R-:W-:Y:S01]  /*6ba0*/  ISETP.NE.U32.AND P3, PT, R54, RZ, PT ;  /* 0x000000ff3600720c */ /* 0x000fe20003f65070 */
[----:B------:R-:W-:Y:S01]  /*6bb0*/  UISETP.NE.AND UP2, UPT, UR50, URZ, UPT ;  /* 0x000000ff3200728c */ /* 0x000fe2000bf45270 */
[----:B------:R-:W-:Y:S01]  /*6bc0*/  ISETP.NE.U32.AND P2, PT, RZ, UR36, PT ;  /* 0x00000024ff007c0c */ /* 0x000fe2000bf45070 */
[----:B------:R-:W-:Y:S01]  /*6bd0*/  UISETP.NE.U32.AND UP1, UPT, UR38, URZ, UPT ;  /* 0x000000ff2600728c */ /* 0x000fe2000bf25070 */
[----:B------:R-:W-:Y:S01]  /*6be0*/  ISETP.NE.AND.EX P3, PT, R55, RZ, PT, P3 ;  /* 0x000000ff3700720c */ /* 0x000fe20003f65330 */
[----:B------:R-:W-:Y:S01]  /*6bf0*/  UPLOP3.LUT UP0, UPT, UPT, UPT, UPT, 0x40, 0x4 ;  /* 0x000000000004789c */ /* 0x000fe20003f0e870 */
[----:B------:R-:W-:Y:S01]  /*6c00*/  ISETP.NE.AND.EX P2, PT, RZ, UR37, PT, P2 ;  /* 0x00000025ff007c0c */ /* 0x000fe2000bf45320 */
[----:B------:R-:W-:Y:S01]  /*6c10*/  UISETP.NE.AND.EX UP1, UPT, UR39, URZ, UPT, UP1 ;  /* 0x000000ff2700728c */ /* 0x000fe2000bf25310 */
[----:B------:R-:W-:Y:S04]  /*6c20*/  PLOP3.LUT P4, PT, PT, PT, UP2, 0x80, 0x8 ;  /* 0x000000000008781c */ /* 0x000fe80003f8f028 */
[----:B------:R-:W-:Y:S01]  /*6c30*/  P2R R83, PR, RZ, 0x10 ;  /* 0x00000010ff537803 */ /* 0x000fe20000000000 */
[----:B------:R-:W-:Y:S06]  /*6c40*/  @UP2 UPLOP3.LUT UP0, UPT, UPT, UPT, UP1, 0x80, 0x8 ;  /* 0x000000000008289c */ /* 0x000fec0003f0f010 */
[----:B------:R-:W-:Y:S01]  /*6c50*/  PLOP3.LUT P0, PT, PT, PT, UP0, 0x80, 0x8 ;  /* 0x000000000008781c */ /* 0x000fe20003f0f008 */
[----:B------:R-:W-:Y:S01]  /*6c60*/  @!UPT UIADD3 URZ, UPT, UPT, URZ, URZ, URZ ;  /* 0x000000fffffff290 */ /* 0x000fe2000fffe0ff */
[----:B------:R-:W-:Y:S11]  /*6c70*/  BRA.U !UP1, `(.L_x_93) ;  /* 0x0000000109387547 */ /* 0x000ff6000b800000 */
[----:B------:R-:W-:Y:S01]  /*6c80*/  UISETP.NE.U32.AND UP0, UPT, UR36, URZ, UPT ;  /* 0x000000ff2400728c */ /* 0x000fe2000bf05070 */
[----:B------:R-:W-:Y:S02]  /*6c90*/  HFMA2 R0, -RZ, RZ, 0, 5.9604644775390625e-08 ;  /* 0x00000001ff007431 */ /* 0x000fe400000001ff */
[----:B------:R-:W-:Y:S01]  /*6ca0*/  IMAD.MOV.U32 R59, RZ, RZ, 0x1 ;  /* 0x00000001ff3b7424 */ /* 0x000fe200078e00ff */
[----:B------:R-:W-:Y:S06]  /*6cb0*/  UISETP.NE.AND.EX UP0, UPT, UR37, URZ, UPT, UP0 ;  /* 0x000000ff2500728c */ /* 0x000fec000bf05300 */
[----:B------:R-:W-:Y:S05]  /*6cc0*/  PLOP3.LUT P1, PT, PT, PT, UP0, 0x80, 0x8 ;  /* 0x000000000008781c */ /* 0x000fea0003f2f008 */
[----:B------:R-:W1:Y:S01]  /*6cd0*/  @UP0 LDCU.64 UR6, c[0x0][0x988] ;  /* 0x00013100ff0607ac */ /* 0x000e620008000a00 */
[----:B------:R-:W-:Y:S07]  /*6ce0*/  @UP0 UIMAD UR4, UR47, UR38, URZ ;  /* 0x000000262f0402a4 */ /* 0x000fee000f8e02ff */
[----:B------:R-:W-:Y:S01]  /*6cf0*/  @!P1 PRMT R59, R0, 0x7610, R59 ;  /* 0x00007610003b9816 */ /* 0x000fe2000000003b */
[----:B-1----:R-:W-:Y:S03]  /*6d00*/  @UP0 UIMAD.WIDE UR6, UR4, 0x4, UR6 ;  /* 0x00000004040608a5 */ /* 0x002fe6000f8e0206 */
[----:B------:R-:W1:Y:S03]  /*6d10*/  @!UP0 LDCU UR4, c[0x0][0x980] ;  /* 0x00013000ff0487ac */ /* 0x000e660008000800 */
[----:B------:R-:W-:Y:S01]  /*6d20*/  IMAD.U32 R2, RZ, RZ, UR6 ;  /* 0x00000006ff027e24 */ /* 0x000fe2000f8e00ff */
[----:B------:R-:W-:Y:S05]  /*6d30*/  MOV R3, UR7 ;  /* 0x0000000700037c02 */ /* 0x000fea0008000f00 */
[----:B-----5:R2:W5:Y:S02]  /*6d40*/  @P1 LDG.E R35, desc[UR48][R2.64] ;  /* 0x0000003002231981 */ /* 0x020564000c1e1900 */
[----:B-12---:R-:W-:Y:S02]  /*6d50*/  @!P1 IMAD.U32 R35, RZ, RZ, UR4 ;  /* 0x00000004ff239e24 */ /* 0x006fe4000f8e00ff */
.L_x_93:
[----:B------:R-:W-:Y:S05]  /*6d60*/  @!P3 BRA `(.L_x_94) ;  /* 0x000000000020b947 */ /* 0x000fea0003800000 */
[----:B------:R-:W-:Y:S04]  /*6d70*/  ISETP.NE.U32.AND P1, PT, R52, RZ, PT ;  /* 0x000000ff3400720c */ /* 0x000fe80003f25070 */
[----:B------:R-:W-:Y:S11]  /*6d80*/  ISETP.NE.AND.EX P1, PT, R53, RZ, PT, P1 ;  /* 0x000000ff3500720c */ /* 0x000ff60003f25310 */
[----:B------:R-:W-:Y:S02]  /*6d90*/  @!UPT UIADD3 URZ, UPT, UPT, URZ, URZ, URZ ;  /* 0x000000fffffff290 */ /* 0x000fe4000fffe0ff */
[----:B------:R-:W1:Y:S01]  /*6da0*/  @P1 LDC.64 R2, c[0x0][0x9a8] ;  /* 0x00026a00ff021b82 */ /* 0x000e620000000a00 */
[----:B------:R-:W-:Y:S04]  /*6db0*/  @P1 IMAD R0, R54, UR47, RZ ;  /* 0x0000002f36001c24 */ /* 0x000fe8000f8e02ff */
[----:B-1----:R-:W-:Y:S05]  /*6dc0*/  @P1 IMAD.WIDE R2, R0, 0x4, R2 ;  /* 0x0000000400021825 */ /* 0x002fea00078e0202 */
[----:B-----5:R1:W5:Y:S02]  /*6dd0*/  @P1 LDG.E R33, desc[UR48][R2.64] ;  /* 0x0000003002211981 */ /* 0x020364000c1e1900 */
[----:B-1----:R-:W2:Y:S02]  /*6de0*/  @!P1 LDC R33, c[0x0][0x9a0] ;  /* 0x00026800ff219b82 */ /* 0x002ea40000000800 */
.L_x_94:
[----:B-----5:R-:W-:Y:S01]  /*6df0*/  FSETP.NEU.AND P1, PT, R35, RZ, PT ;  /* 0x000000ff2300720b */ /* 0x020fe20003f2d000 */
[----:B------:R-:W-:Y:S01]  /*6e00*/  ULOP3.LUT UR4, UR56, 0x1, URZ, 0x3c, !UPT ;  /* 0x0000000138047892 */ /* 0x000fe2000f8e3cff */
[----:B------:R-:W-:Y:S01]  /*6e10*/  SEL R2, RZ, 0xffffffff, P2 ;  /* 0xffffffffff027807 */ /* 0x000fe20001000000 */
[----:B------:R-:W-:Y:S01]  /*6e20*/  IMAD.U32 R4, RZ, RZ, UR58 ;  /* 0x0000003aff047e24 */ /* 0x000fe2000f8e00ff */
[----:B------:R-:W-:Y:S01]  /*6e30*/  @P4 LOP3.LUT P2, RZ, R59, 0xff, RZ, 0xc0, !PT ;  /* 0x000000ff3bff4812 */ /* 0x000fe2000784c0ff */
[----:B------:R-:W-:Y:S01]  /*6e40*/  BSSY B1, `(.L_x_95) ;  /* 0x0000033000017945 */ /* 0x000fe20003800000 */
[----:B------:R-:W-:Y:S01]  /*6e50*/  @P4 SEL R7, RZ, 0xffffffff, P1 ;  /* 0xffffffffff074807 */ /* 0x000fe20000800000 */
[----:B------:R-:W-:Y:S01]  /*6e60*/  IMAD.U32 R39, RZ, RZ, UR4 ;  /* 0x00000004ff277e24 */ /* 0x000fe2000f8e00ff */
[----:B------:R-:W-:Y:S01]  /*6e70*/  LEA R0, R4, UR51, 0x3 ;  /* 0x0000003304007c11 */ /* 0x000fe2000f8e18ff */
[----:B------:R-:W-:Y:S01]  /*6e80*/  IMAD.MOV.U32 R86, RZ, RZ, 0x1 ;  /* 0x00000001ff567424 */ /* 0x000fe200078e00ff */
[----:B------:R-:W-:Y:S01]  /*6e90*/  @P0 SEL R7, R2, R7, !P2 ;  /* 0x0000000702070207 */ /* 0x000fe20005000000 */
[----:B------:R-:W-:Y:S01]  /*6ea0*/  IMAD.IADD R34, R32, 0x1, R17 ;  /* 0x0000000120227824 */ /* 0x000fe200078e0211 */
[----:B------:R-:W-:Y:S01]  /*6eb0*/  LEA R84, R30, UR51, 0x3 ;  /* 0x000000331e547c11 */ /* 0x000fe2000f8e18ff */
[----:B------:R-:W-:Y:S01]  /*6ec0*/  IMAD.U32 R85, RZ, RZ, UR58 ;  /* 0x0000003aff557e24 */ /* 0x000fe2000f8e00ff */
[----:B------:R-:W-:Y:S02]  /*6ed0*/  @P4 LOP3.LUT R82, R7, 0x1, RZ, 0xc0, !PT ;  /* 0x0000000107524812 */ /* 0x000fe400078ec0ff */
[----:B------:R-:W-:Y:S02]  /*6ee0*/  CS2R R50, SRZ ;  /* 0x0000000000327805 */ /* 0x000fe4000001ff00 */
[----:B------:R-:W-:Y:S02]  /*6ef0*/  SHF.L.U32 R3, R75, 0x1f, RZ ;  /* 0x0000001f4b037819 */ /* 0x000fe400000006ff */
[----:B------:R-:W-:Y:S02]  /*6f00*/  CS2R R48, SRZ ;  /* 0x0000000000307805 */ /* 0x000fe4000001ff00 */
[----:B------:R-:W-:Y:S02]  /*6f10*/  ISETP.NE.U32.OR P5, PT, R82, 0x1, !P4 ;  /* 0x000000015200780c */ /* 0x000fe400067a5470 */
[----:B------:R-:W-:Y:S02]  /*6f20*/  CS2R R42, SRZ ;  /* 0x00000000002a7805 */ /* 0x000fe4000001ff00 */
[----:B------:R-:W-:Y:S02]  /*6f30*/  PLOP3.LUT P0, PT, PT, PT, UP1, 0x80, 0x8 ;  /* 0x000000000008781c */ /* 0x000fe40003f0f018 */
[----:B------:R-:W-:Y:S02]  /*6f40*/  CS2R R40, SRZ ;  /* 0x0000000000287805 */ /* 0x000fe4000001ff00 */
[----:B------:R-:W-:Y:S02]  /*6f50*/  LOP3.LUT P2, R81, R59, 0xff, RZ, 0xc0, !PT ;  /* 0x000000ff3b517812 */ /* 0x000fe4000784c0ff */
[----:B------:R-:W-:Y:S03]  /*6f60*/  SEL R87, RZ, 0xffffffff, P1 ;  /* 0xffffffffff577807 */ /* 0x000fe60000800000 */
[----:B------:R-:W-:Y:S04]  /*6f70*/  @P5 SHF.L.U32 R5, R39, 0x1f, RZ ;  /* 0x0000001f27055819 */ /* 0x000fe800000006ff */
[----:B------:R-:W-:Y:S01]  /*6f80*/  @P0 SEL R87, R2, R87, !P2 ;  /* 0x0000005702570207 */ /* 0x000fe20005000000 */
[----:B------:R-:W1:Y:S03]  /*6f90*/  @P5 SYNCS.PHASECHK.TRANS64.TRYWAIT P4, [R0+URZ+0xd0], R5 ;  /* 0x0000d005000055a7 */ /* 0x000e6600080811ff */
[----:B------:R-:W-:Y:S01]  /*6fa0*/  LOP3.LUT R87, R87, 0x1, RZ, 0xc0, !PT ;  /* 0x0000000157577812 */ /* 0x000fe200078ec0ff */
[----:B------:R3:W4:Y:S01]  /*6fb0*/  SYNCS.PHASECHK.TRANS64.TRYWAIT P3, [R84+URZ+0x120], R3 ;  /* 0x00012003540075a7 */ /* 0x00072200080611ff */
[----:B-1----:R-:W-:Y:S01]  /*6fc0*/  @P5 SEL R86, RZ, 0x1, !P4 ;  /* 0x00000001ff565807 */ /* 0x002fe20006000000 */
[----:B---3--:R-:W-:Y:S06]  /*6fd0*/  @!P5 BRA `(.L_x_96) ;  /* 0x000000000064d947 */ /* 0x008fec0003800000 */
[----:B------:R-:W-:Y:S01]  /*6fe0*/  ISETP.NE.AND P1, PT, R86, RZ, PT ;  /* 0x000000ff5600720c */ /* 0x000fe20003f25270 */
[----:B------:R-:W-:Y:S01]  /*6ff0*/  BSSY B0, `(.L_x_97) ;  /* 0x0000007000007945 */ /* 0x000fe20003800000 */
[----:B------:R-:W-:Y:S01]  /*7000*/  ISETP.NE.U32.AND P0, PT, R87, 0x1, PT ;  /* 0x000000015700780c */ /* 0x000fe20003f05070 */
[----:B------:R-:W-:Y:S10]  /*7010*/  IMAD.U32 R5, RZ, RZ, UR58 ;  /* 0x0000003aff057e24 */ /* 0x000ff4000f8e00ff */
[----:B------:R-:W-:Y:S05]  /*7020*/  @P1 BRA `(.L_x_98) ;  /* 0x00000000000c1947 */ /* 0x000fea0003800000 */
[----:B------:R-:W-:Y:S04]  /*7030*/  SHF.L.U32 R7, R39, 0x1f, RZ ;  /* 0x0000001f27077819 */ /* 0x000fe800000006ff */
[----:B------:R-:W1:Y:S02]  /*7040*/  SYNCS.PHASECHK.TRANS64.TRYWAIT P1, [R0+URZ+0xd0], R7 ;  /* 0x0000d007000075a7 */ /* 0x000e6400080211ff */
[----:B-1----:R-:W-:Y:S05]  /*7050*/  @!P1 BRA `(.L_x_99) ;  /* 0x0000002000049947 */ /* 0x002fea0003800000 */
.L_x_98:
[----:B------:R-:W-:Y:S05]  /*7060*/  BSYNC B0 ;  /* 0x0000000000007941 */ /* 0x000fea0003800000 */
.L_x_97:
[----:B-1----:R-:W-:Y:S01]  /*7070*/  @P0 IMAD R0, R5, 0x800, R76 ;  /* 0x0000080005000824 */ /* 0x002fe200078e024c */
[----:B------:R-:W-:Y:S02]  /*7080*/  CS2R R42, SRZ ;  /* 0x00000000002a7805 */ /* 0x000fe4000001ff00 */
[----:B------:R-:W-:Y:S02]  /*7090*/  CS2R R40, SRZ ;  /* 0x0000000000287805 */ /* 0x000fe4000001ff00 */
[----:B------:R-:W-:Y:S02]  /*70a0*/  CS2R R50, SRZ ;  /* 0x0000000000327805 */ /* 0x000fe4000001ff00 */
[----:B------:R-:W-:Y:S02]  /*70b0*/  CS2R R48, SRZ ;  /* 0x0000000000307805 */ /* 0x000fe4000001ff00 */
[----:B------:R-:W-:Y:S01]  /*70c0*/  @P0 LEA R5, R0, UR51, 0x1 ;  /* 0x0000003300050c11 */ /* 0x000fe2000f8e08ff */
[----:B------:R-:W-:Y:S05]  /*70d0*/  @P0 WARPSYNC.ALL ;  /* 0x0000000000000948 */ /* 0x000fea0003800000 */
[----:B------:R1:W3:Y:S01]  /*70e0*/  @P0 LDSM.16.M88.4 R40, [R5+0x200] ;  /* 0x000200000528083b */ /* 0x0002e20000000200 */
[----:B------:R-:W-:Y:S01]  /*70f0*/  UIADD3 UR5, UPT, UPT, UR58, 0x1, URZ ;  /* 0x000000013a057890 */ /* 0x000fe2000fffe0ff */
[----:B------:R-:W-:Y:S03]  /*7100*/  @P0 IMAD R0, R80, 0x2, R5 ;  /* 0x0000000250000824 */ /* 0x000fe600078e0205 */
[----:B------:R-:W-:Y:S02]  /*7110*/  UISETP.NE.AND UP0, UPT, UR5, 0x3, UPT ;  /* 0x000000030500788c */ /* 0x000fe4000bf05270 */
[----:B------:R1:W1:Y:S02]  /*7120*/  @P0 LDSM.16.M88.4 R48, [R0+0x200] ;  /* 0x000200000030083b */ /* 0x0002640000000200 */
[----:B------:R-:W-:Y:S02]  /*7130*/  USEL UR4, URZ, 0x1, UP0 ;  /* 0x00000001ff047887 */ /* 0x000fe40008000000 */
[----:B------:R-:W-:Y:S04]  /*7140*/  USEL UR5, UR5, URZ, UP0 ;  /* 0x000000ff05057287 */ /* 0x000fe80008000000 */
[----:B------:R-:W-:Y:S02]  /*7150*/  LOP3.LUT R39, R39, UR4, RZ, 0x3c, !PT ;  /* 0x0000000427277c12 */ /* 0x000fe4000f8e3cff */
[----:B------:R-:W-:Y:S02]  /*7160*/  IMAD.U32 R85, RZ, RZ, UR5 ;  /* 0x00000005ff557e24 */ /* 0x000fe4000f8e00ff */
.L_x_96:
[----:B------:R-:W-:Y:S05]  /*7170*/  BSYNC B1 ;  /* 0x0000000000017941 */ /* 0x000fea0003800000 */
.L_x_95:
[----:B-1----:R-:W-:Y:S04]  /*7180*/  SHF.R.U32.HI R5, RZ, 0x15, R34 ;  /* 0x00000015ff057819 */ /* 0x002fe80000011622 */
[----:B------:R-:W-:Y:S01]  /*7190*/  LOP3.LUT P0, RZ, R5, 0x3, R78, 0x48, !PT ;  /* 0x0000000305ff7812 */ /* 0x000fe2000780484e */
[----:B------:R-:W-:Y:S01]  /*71a0*/  @!UPT UIADD3 URZ, UPT, UPT, URZ, URZ, URZ ;  /* 0x000000fffffff290 */ /* 0x000fe2000fffe0ff */
[----:B----4-:R-:W-:Y:S11]  /*71b0*/  @P3 BRA `(.L_x_100) ;  /* 0x0000000000083947 */ /* 0x010ff60003800000 */
[----:B------:R-:W1:Y:S02]  /*71c0*/  SYNCS.PHASECHK.TRANS64.TRYWAIT P1, [R84+URZ+0x120], R3 ;  /* 0x00012003540075a7 */ /* 0x000e6400080211ff */
[----:B-1----:R-:W-:Y:S05]  /*71d0*/  @!P1 BRA `(.L_x_101) ;  /* 0x0000001c00b89947 */ /* 0x002fea0003800000 */
.L_x_100:
[----:B------:R-:W-:Y:S05]  /*71e0*/  @!P0 BRA `(.L_x_102) ;  /* 0x0000000000408947 */ /* 0x000fea0003800000 */
[----:B------:R-:W4:Y:S01]  /*71f0*/  LDCU.64 UR8, c[0x4][0x70] ;  /* 0x01000e00ff0877ac */ /* 0x000f220008000a00 */
[----:B-1----:R-:W-:Y:S01]  /*7200*/  MOV R3, 0x0 ;  /* 0x0000000000037802 */ /* 0x002fe20000000f00 */
[----:B------:R-:W-:Y:S02]  /*7210*/  HFMA2 R12, -RZ, RZ, 0, 5.9604644775390625e-08 ;  /* 0x00000001ff0c7431 */ /* 0x000fe400000001ff */
[----:B------:R-:W-:Y:S02]  /*7220*/  IMAD.MOV.U32 R8, RZ, RZ, 0x192 ;  /* 0x00000192ff087424 */ /* 0x000fe400078e00ff */
[----:B------:R-:W-:Y:S01]  /*7230*/  IMAD.MOV.U32 R13, RZ, RZ, RZ ;  /* 0x000000ffff0d7224 */ /* 0x000fe200078e00ff */
[----:B------:R-:W1:Y:S01]  /*7240*/  LDCU.64 UR6, c[0x4][0x78] ;  /* 0x01000f00ff0677ac */ /* 0x000e620008000a00 */
[----:B------:R-:W2:Y:S01]  /*7250*/  LDC.64 R2, c[0x4][R3] ;  /* 0x0100000003027b82 */ /* 0x000ea20000000a00 */
[----:B------:R-:W5:Y:S01]  /*7260*/  LDCU.64 UR4, c[0x4][0x10] ;  /* 0x01000200ff0477ac */ /* 0x000f620008000a00 */
[----:B----4-:R-:W-:Y:S01]  /*7270*/  MOV R5, UR9 ;  /* 0x0000000900057c02 */ /* 0x010fe20008000f00 */
[----:B------:R-:W-:Y:S01]  /*7280*/  IMAD.U32 R4, RZ, RZ, UR8 ;  /* 0x00000008ff047e24 */ /* 0x000fe2000f8e00ff */
[----:B-1----:R-:W-:Y:S01]  /*7290*/  MOV R7, UR7 ;  /* 0x0000000700077c02 */ /* 0x002fe20008000f00 */
[----:B------:R-:W-:Y:S01]  /*72a0*/  IMAD.U32 R6, RZ, RZ, UR6 ;  /* 0x00000006ff067e24 */ /* 0x000fe2000f8e00ff */
[----:B-----5:R-:W-:Y:S01]  /*72b0*/  MOV R11, UR5 ;  /* 0x00000005000b7c02 */ /* 0x020fe20008000f00 */
[----:B------:R-:W-:Y:S02]  /*72c0*/  IMAD.U32 R10, RZ, RZ, UR4 ;  /* 0x00000004ff0a7e24 */ /* 0x000fe4000f8e00ff */
[----:B------:R-:W-:Y:S07]  /*72d0*/  LEPC R20, `(.L_x_102) ;  /* 0x000000001014794e */ /* 0x000fee0000000000 */
[----:B--23--:R-:W-:Y:S05]  /*72e0*/  CALL.ABS.NOINC R2 ;  /* 0x0000000002007343 */ /* 0x00cfea0003c00000 */
.L_x_102:
[----:B------:R-:W-:Y:S05]  /*72f0*/  WARPSYNC.ALL ;  /* 0x0000000000007948 */ /* 0x000fea0003800000 */
[----:B------:R-:W-:Y:S01]  /*7300*/  R2UR UR4, R34 ;  /* 0x00000000220472ca */ /* 0x000fe200000e0000 */
[--C-:B---3--:R-:W-:Y:S01]  /*7310*/  HADD2.F32 R20, -RZ, R40.reuse.H0_H0 ;  /* 0x20000028ff147230 */ /* 0x108fe20000004100 */
[----:B------:R-:W-:Y:S01]  /*7320*/  MOV R69, UR58 ;  /* 0x0000003a00457c02 */ /* 0x000fe20008000f00 */
[----:B------:R-:W-:Y:S01]  /*7330*/  HADD2.F32 R21, -RZ, R40.H1_H1 ;  /* 0x30000028ff157230 */ /* 0x000fe20000004100 */
[----:B------:R-:W-:Y:S01]  /*7340*/  SHF.L.U32 R88, R80, 0x1, RZ ;  /* 0x0000000150587819 */ /* 0x000fe200000006ff */
[----:B------:R-:W-:Y:S01]  /*7350*/  HADD2.F32 R36, -RZ, R41.H1_H1 ;  /* 0x30000029ff247230 */ /* 0x000fe20000004100 */
[----:B------:R-:W-:Y:S01]  /*7360*/  LEA R89, R69, R76, 0xb ;  /* 0x0000004c45597211 */ /* 0x000fe200078e58ff */
[----:B------:R-:W-:Y:S01]  /*7370*/  HADD2.F32 R37, -RZ, R48.H0_H0 ;  /* 0x20000030ff257230 */ /* 0x000fe20000004100 */
[----:B------:R-:W-:Y:S01]  /*7380*/  ISETP.NE.AND P1, PT, R77, RZ, PT ;  /* 0x000000ff4d00720c */ /* 0x000fe20003f25270 */
[----:B------:R-:W-:Y:S01]  /*7390*/  HADD2.F32 R38, -RZ, R51.H1_H1 ;  /* 0x30000033ff267230 */ /* 0x000fe20000004100 */
[----:B------:R-:W-:Y:S01]  /*73a0*/  LEA R91, R89, UR51, 0x1 ;  /* 0x00000033595b7c11 */ /* 0x000fe2000f8e08ff */
[----:B------:R-:W-:Y:S02]  /*73b0*/  BSSY.RECONVERGENT B0, `(.L_x_103) ;  /* 0x0000047000007945 */ /* 0x000fe40003800200 */
[----:B------:R-:W2:Y:S01]  /*73c0*/  LDTM.16dp256bit.x4 R4, tmem[UR4] ;  /* 0x00000004000479ee */ /* 0x000ea20008120000 */
[----:B------:R-:W-:Y:S01]  /*73d0*/  IADD3 R90, PT, PT, R88, 0x200, R91 ;  /* 0x00000200585a7810 */ /* 0x000fe20007ffe05b */
[C---:B--2---:R-:W-:Y:S01]  /*73e0*/  FMUL R0, R33.reuse, R4 ;  /* 0x0000000421007220 */ /* 0x044fe20000400000 */
[C---:B------:R-:W-:Y:S01]  /*73f0*/  FMUL R2, R33.reuse, R5 ;  /* 0x0000000521027220 */ /* 0x040fe20000400000 */
[C---:B-1----:R-:W-:Y:S01]  /*7400*/  FMUL R3, R33.reuse, R6 ;  /* 0x0000000621037220 */ /* 0x042fe20000400000 */
[----:B------:R-:W-:Y:S01]  /*7410*/  FMUL R7, R33, R7 ;  /* 0x0000000721077220 */ /* 0x000fe20000400000 */
[C---:B------:R-:W-:Y:S01]  /*7420*/  FFMA R0, R35.reuse, R20, R0 ;  /* 0x0000001423007223 */ /* 0x040fe20000000000 */
[----:B------:R-:W-:Y:S02]  /*7430*/  HADD2.F32 R20, -RZ, R41.H0_H0 ;  /* 0x20000029ff147230 */ /* 0x000fe40000004100 */
[----:B------:R-:W-:Y:S01]  /*7440*/  FFMA R2, R35, R21, R2 ;  /* 0x0000001523027223 */ /* 0x000fe20000000002 */
[C---:B------:R-:W-:Y:S01]  /*7450*/  FMUL R4, R33.reuse, R8 ;  /* 0x0000000821047220 */ /* 0x040fe20000400000 */
[----:B------:R-:W-:Y:S01]  /*7460*/  FMUL R5, R33, R9 ;  /* 0x0000000921057220 */ /* 0x000fe20000400000 */
[--C-:B------:R-:W-:Y:S02]  /*7470*/  HADD2.F32 R21, -RZ, R43.reuse.H0_H0 ;  /* 0x2000002bff157230 */ /* 0x100fe40000004100 */
[C---:B------:R-:W-:Y:S01]  /*7480*/  FFMA R3, R35.reuse, R20, R3 ;  /* 0x0000001423037223 */ /* 0x040fe20000000003 */
[--C-:B------:R-:W-:Y:S01]  /*7490*/  HADD2.F32 R20, -RZ, R42.reuse.H0_H0 ;  /* 0x2000002aff147230 */ /* 0x100fe20000004100 */
[----:B------:R-:W-:Y:S01]  /*74a0*/  F2FP.F16.F32.PACK_AB R44, R2, R0 ;  /* 0x00000000022c723e */ /* 0x000fe200000000ff */
[----:B------:R-:W-:Y:S01]  /*74b0*/  FFMA R7, R35, R36, R7 ;  /* 0x0000002423077223 */ /* 0x000fe20000000007 */
[----:B------:R-:W-:Y:S01]  /*74c0*/  FMUL R6, R33, R10 ;  /* 0x0000000a21067220 */ /* 0x000fe20000400000 */
[----:B------:R-:W-:Y:S02]  /*74d0*/  HADD2.F32 R36, -RZ, R43.H1_H1 ;  /* 0x3000002bff247230 */ /* 0x000fe40000004100 */
[----:B------:R-:W-:Y:S01]  /*74e0*/  FFMA R4, R35, R20, R4 ;  /* 0x0000001423047223 */ /* 0x000fe20000000004 */
[----:B------:R-:W-:Y:S01]  /*74f0*/  HADD2.F32 R20, -RZ, R42.H1_H1 ;  /* 0x3000002aff147230 */ /* 0x000fe20000004100 */
[----:B------:R-:W-:Y:S01]  /*7500*/  F2FP.F16.F32.PACK_AB R45, R7, R3 ;  /* 0x00000003072d723e */ /* 0x000fe200000000ff */
[C---:B------:R-:W-:Y:S01]  /*7510*/  FMUL R11, R33.reuse, R11 ;  /* 0x0000000b210b7220 */ /* 0x040fe20000400000 */
[C---:B------:R-:W-:Y:S01]  /*7520*/  FMUL R8, R33.reuse, R12 ;  /* 0x0000000c21087220 */ /* 0x040fe20000400000 */
[----:B------:R-:W-:Y:S01]  /*7530*/  FMUL R9, R33, R13 ;  /* 0x0000000d21097220 */ /* 0x000fe20000400000 */
[C---:B------:R-:W-:Y:S01]  /*7540*/  FFMA R5, R35.reuse, R20, R5 ;  /* 0x0000001423057223 */ /* 0x040fe20000000005 */
[----:B------:R-:W-:Y:S02]  /*7550*/  HADD2.F32 R20, -RZ, R48.H1_H1 ;  /* 0x30000030ff147230 */ /* 0x000fe40000004100 */
[C---:B------:R-:W-:Y:S01]  /*7560*/  FFMA R6, R35.reuse, R21, R6 ;  /* 0x0000001523067223 */ /* 0x040fe20000000006 */
[C---:B------:R-:W-:Y:S01]  /*7570*/  FFMA R11, R35.reuse, R36, R11 ;  /* 0x00000024230b7223 */ /* 0x040fe2000000000b */
[C---:B------:R-:W-:Y:S01]  /*7580*/  FFMA R8, R35.reuse, R37, R8 ;  /* 0x0000002523087223 */ /* 0x040fe20000000008 */
[--C-:B------:R-:W-:Y:S02]  /*7590*/  HADD2.F32 R21, -RZ, R49.reuse.H0_H0 ;  /* 0x20000031ff157230 */ /* 0x100fe40000004100 */
[----:B------:R-:W-:Y:S01]  /*75a0*/  FFMA R9, R35, R20, R9 ;  /* 0x0000001423097223 */ /* 0x000fe20000000009 */
[C---:B------:R-:W-:Y:S01]  /*75b0*/  FMUL R10, R33.reuse, R14 ;  /* 0x0000000e210a7220 */ /* 0x040fe20000400000 */
[----:B------:R-:W-:Y:S02]  /*75c0*/  HADD2.F32 R20, -RZ, R49.H1_H1 ;  /* 0x30000031ff147230 */ /* 0x000fe40000004100 */
[C---:B------:R-:W-:Y:S01]  /*75d0*/  FMUL R15, R33.reuse, R15 ;  /* 0x0000000f210f7220 */ /* 0x040fe20000400000 */
[----:B------:R-:W-:Y:S01]  /*75e0*/  FMUL R12, R33, R16 ;  /* 0x00000010210c7220 */ /* 0x000fe20000400000 */
[C---:B------:R-:W-:Y:S01]  /*75f0*/  FFMA R10, R35.reuse, R21, R10 ;  /* 0x00000015230a7223 */ /* 0x040fe2000000000a */
[--C-:B------:R-:W-:Y:S02]  /*7600*/  HADD2.F32 R36, -RZ, R50.reuse.H1_H1 ;  /* 0x30000032ff247230 */ /* 0x100fe40000004100 */
[----:B------:R-:W-:Y:S01]  /*7610*/  FFMA R15, R35, R20, R15 ;  /* 0x00000014230f7223 */ /* 0x000fe2000000000f */
[----:B------:R-:W-:Y:S02]  /*7620*/  HADD2.F32 R20, -RZ, R50.H0_H0 ;  /* 0x20000032ff147230 */ /* 0x000fe40000004100 */
[C---:B------:R-:W-:Y:S01]  /*7630*/  FMUL R13, R33.reuse, R17 ;  /* 0x00000011210d7220 */ /* 0x040fe20000400000 */
[----:B------:R-:W-:Y:S02]  /*7640*/  HADD2.F32 R21, -RZ, R51.H0_H0 ;  /* 0x20000033ff157230 */ /* 0x000fe40000004100 */
[C---:B------:R-:W-:Y:S01]  /*7650*/  FMUL R14, R33.reuse, R18 ;  /* 0x00000012210e7220 */ /* 0x040fe20000400000 */
[----:B------:R-:W-:Y:S01]  /*7660*/  FMUL R19, R33, R19 ;  /* 0x0000001321137220 */ /* 0x000fe20000400000 */
[C---:B------:R-:W-:Y:S01]  /*7670*/  FFMA R12, R35.reuse, R20, R12 ;  /* 0x00000014230c7223 */ /* 0x040fe2000000000c */
[C---:B------:R-:W-:Y:S01]  /*7680*/  FFMA R13, R35.reuse, R36, R13 ;  /* 0x00000024230d7223 */ /* 0x040fe2000000000d */
[C---:B------:R-:W-:Y:S01]  /*7690*/  FFMA R14, R35.reuse, R21, R14 ;  /* 0x00000015230e7223 */ /* 0x040fe2000000000e */
[----:B------:R-:W-:Y:S01]  /*76a0*/  FFMA R19, R35, R38, R19 ;  /* 0x0000002623137223 */ /* 0x000fe20000000013 */
[----:B------:R-:W-:Y:S02]  /*76b0*/  F2FP.F16.F32.PACK_AB R46, R5, R4 ;  /* 0x00000004052e723e */ /* 0x000fe400000000ff */
[----:B------:R-:W-:Y:S02]  /*76c0*/  F2FP.F16.F32.PACK_AB R47, R11, R6 ;  /* 0x000000060b2f723e */ /* 0x000fe400000000ff */
[----:B------:R-:W-:Y:S02]  /*76d0*/  F2FP.F16.F32.PACK_AB R68, R9, R8 ;  /* 0x000000080944723e */ /* 0x000fe400000000ff */
[----:B------:R-:W-:Y:S01]  /*76e0*/  F2FP.F16.F32.PACK_AB R69, R15, R10 ;  /* 0x0000000a0f45723e */ /* 0x000fe200000000ff */
[----:B------:R1:W-:Y:S01]  /*76f0*/  STSM.16.M88.4 [R91+0x200], R44 ;  /* 0x0002002c5b007844 */ /* 0x0003e20000000200 */
[----:B------:R-:W-:Y:S02]  /*7700*/  F2FP.F16.F32.PACK_AB R70, R13, R12 ;  /* 0x0000000c0d46723e */ /* 0x000fe400000000ff */
[----:B------:R-:W-:Y:S05]  /*7710*/  F2FP.F16.F32.PACK_AB R71, R19, R14 ;  /* 0x0000000e1347723e */ /* 0x000fea00000000ff */
[----:B------:R1:W-:Y:S01]  /*7720*/  STSM.16.M88.4 [R90], R68 ;  /* 0x000000445a007844 */ /* 0x0003e20000000200 */
[----:B------:R-:W-:Y:S01]  /*7730*/  @!PT LDS RZ, [RZ] ;  /* 0x00000000fffff984 */ /* 0x000fe20000000800 */
[----:B------:R-:W-:Y:S01]  /*7740*/  @!PT LDS RZ, [RZ] ;  /* 0x00000000fffff984 */ /* 0x000fe20000000800 */
[----:B------:R-:W-:Y:S01]  /*7750*/  @!PT LDS RZ, [RZ] ;  /* 0x00000000fffff984 */ /* 0x000fe20000000800 */
[----:B------:R-:W-:Y:S01]  /*7760*/  @!PT LDS RZ, [RZ] ;  /* 0x00000000fffff984 */ /* 0x000fe20000000800 */
[----:B------:R2:W-:Y:S07]  /*7770*/  MEMBAR.ALL.CTA ;  /* 0x0000000000007992 */ /* 0x0005ee0000008000 */
[----:B--2---:R-:W2:Y:S02]  /*7780*/  FENCE.VIEW.ASYNC.S ;  /* 0x00000000000073c6 */ /* 0x004ea40000000000 */
[----:B--2---:R-:W-:Y:S06]  /*7790*/  BAR.SYNC.DEFER_BLOCKING 0x1, 0x80 ;  /* 0x0042000000007b1d */ /* 0x004fec0000010000 */
[----:B------:R-:W-:Y:S05]  /*77a0*/  @P1 BRA `(.L_x_104) ;  /* 0x00000000001c1947 */ /* 0x000fea0003800000 */
[----:B------:R-:W-:Y:S02]  /*77b0*/  UIADD3 UR4, UP0, UPT, UR60, 0x780, URZ ;  /* 0x000007803c047890 */ /* 0x000fe4000ff1e0ff */
[----:B------:R-:W-:Y:S02]  /*77c0*/  ULEA UR6, UR58, UR51, 0xc ;  /* 0x000000333a067291 */ /* 0x000fe4000f8e60ff */
[----:B------:R-:W-:Y:S02]  /*77d0*/  UIADD3.X UR5, UPT, UPT, URZ, UR61, URZ, UP0, !UPT ;  /* 0x0000003dff057290 */ /* 0x000fe400087fe4ff */
[----:B------:R-:W-:Y:S01]  /*77e0*/  UIADD3 UR40, UPT, UPT, UR6, 0x200, URZ ;  /* 0x0000020006287890 */ /* 0x000fe2000fffe0ff */
[----:B------:R-:W-:Y:S08]  /*77f0*/  UMOV UR41, UR52 ;  /* 0x0000003400297c82 */ /* 0x000ff00008000000 */
[----:B------:R2:W-:Y:S02]  /*7800*/  UTMASTG.5D [UR40], [UR4] ;  /* 0x00000028040073b5 */ /* 0x0005e40008020000 */
[----:B--2---:R0:W-:Y:S02]  /*7810*/  UTMACMDFLUSH ;  /* 0x00000000000079b7 */ /* 0x0041e40000000000 */
.L_x_104:
[----:B------:R-:W-:Y:S05]  /*7820*/  BSYNC.RECONVERGENT B0 ;  /* 0x0000000000007941 */ /* 0x000fea0003800200 */
.L_x_103:
[----:B------:R-:W-:Y:S01]  /*7830*/  UIADD3 UR47, UPT, UPT, UR58, 0x1, URZ ;  /* 0x000000013a2f7890 */ /* 0x000fe2000fffe0ff */
[----:B------:R-:W-:Y:S01]  /*7840*/  ISETP.NE.AND P2, PT, R83, RZ, PT ;  /* 0x000000ff5300720c */ /* 0x000fe20003f45270 */
[----:B------:R-:W-:Y:S02]  /*7850*/  BSSY.RECONVERGENT B0, `(.L_x_105) ;  /* 0x0000006000007945 */ /* 0x000fe40003800200 */
[----:B------:R-:W-:Y:S01]  /*7860*/  UISETP.NE.AND UP0, UPT, UR47, 0x3, UPT ;  /* 0x000000032f00788c */ /* 0x000fe2000bf05270 */
[----:B------:R-:W-:Y:S03]  /*7870*/  ISETP.NE.U32.OR P0, PT, R82, 0x1, !P2 ;  /* 0x000000015200780c */ /* 0x000fe60005705470 */
[----:B------:R-:W-:Y:S01]  /*7880*/  USEL UR59, UR47, URZ, UP0 ;  /* 0x000000ff2f3b7287 */ /* 0x000fe20008000000 */
[----:B------:R-:W-:Y:S11]  /*7890*/  @P1 BRA `(.L_x_106) ;  /* 0x0000000000041947 */ /* 0x000ff60003800000 */
[----:B------:R-:W-:Y:S04]  /*78a0*/  DEPBAR.LE SB0, 0x1 ;  /* 0x000080400000791a */ /* 0x000fe80000000000 */
.L_x_106:
[----:B------:R-:W-:Y:S05]  /*78b0*/  BSYNC.RECONVERGENT B0 ;  /* 0x0000000000007941 */ /* 0x000fea0003800200 */
.L_x_105:
[----:B------:R-:W-:Y:S01]  /*78c0*/  BAR.SYNC.DEFER_BLOCKING 0x1, 0x80 ;  /* 0x0042000000007b1d */ /* 0x000fe20000010000 */
[----:B------:R-:W-:Y:S01]  /*78d0*/  LEA R3, R85, UR51, 0x3 ;  /* 0x0000003355037c11 */ /* 0x000fe2000f8e18ff */
[----:B------:R-:W-:Y:S01]  /*78e0*/  UISETP.NE.AND UP0, UPT, UR55, URZ, UPT ;  /* 0x000000ff3700728c */ /* 0x000fe2000bf05270 */
[----:B------:R-:W-:Y:S08]  /*78f0*/  @P0 SHF.L.U32 R4, R39, 0x1f, RZ ;  /* 0x0000001f27040819 */ /* 0x000ff000000006ff */
[----:B------:R-:W-:Y:S05]  /*7900*/  BRA.U !UP0, `(.L_x_107) ;  /* 0x0000000108287547 */ /* 0x000fea000b800000 */
[----:B------:R-:W2:Y:S01]  /*7910*/  S2R R0, SR_CgaCtaId ;  /* 0x0000000000007919 */ /* 0x000ea20000008800 */
[----:B------:R-:W-:Y:S01]  /*7920*/  ISETP.NE.U32.OR P1, PT, R82, 0x1, !P2 ;  /* 0x000000015200780c */ /* 0x000fe20005725470 */
[----:B------:R-:W-:Y:S01]  /*7930*/  IMAD.U32 R2, RZ, RZ, UR54 ;  /* 0x00000036ff027e24 */ /* 0x000fe2000f8e00ff */
[----:B------:R-:W-:Y:S04]  /*7940*/  UIADD3 UR54, UPT, UPT, UR54, 0x1, URZ ;  /* 0x0000000136367890 */ /* 0x000fe8000fffe0ff */
[----:B------:R-:W-:Y:S04]  /*7950*/  UISETP.NE.AND UP0, UPT, UR54, 0x3, UPT ;  /* 0x000000033600788c */ /* 0x000fe8000bf05270 */
[----:B------:R-:W-:Y:S03]  /*7960*/  USEL UR54, UR54, URZ, UP0 ;  /* 0x000000ff36367287 */ /* 0x000fe60008000000 */
[----:B------:R-:W-:Y:S05]  /*7970*/  @P1 LEA R2, R2, UR51, 0x3 ;  /* 0x0000003302021c11 */ /* 0x000fea000f8e18ff */
[----:B------:R-:W-:Y:S05]  /*7980*/  @P1 VIADD R5, R2, 0xe8 ;  /* 0x000000e802051836 */ /* 0x000fea0000000000 */
[----:B--2---:R-:W-:Y:S04]  /*7990*/  @P1 PRMT R0, R0, 0x654, R5 ;  /* 0x0000065400001816 */ /* 0x004fe80000000005 */
[----:B------:R2:W-:Y:S03]  /*79a0*/  @P1 SYNCS.ARRIVE.TRANS64.RED.A1T0 RZ, [R0+URZ], RZ ;  /* 0x000000ff00ff19a7 */ /* 0x0005e600081004ff */
.L_x_107:
[----:B------:R-:W3:Y:S01]  /*79b0*/  @P0 SYNCS.PHASECHK.TRANS64.TRYWAIT P1, [R3+URZ+0xd0], R4 ;  /* 0x0000d004030005a7 */ /* 0x000ee200080211ff */
[----:B------:R-:W-:Y:S01]  /*79c0*/  BSSY B1, `(.L_x_108) ;  /* 0x0000011000017945 */ /* 0x000fe20003800000 */
[----:B---3--:R-:W-:Y:S03]  /*79d0*/  @P0 SEL R86, RZ, 0x1, !P1 ;  /* 0x00000001ff560807 */ /* 0x008fe60004800000 */
[----:B------:R-:W-:Y:S05]  /*79e0*/  @!P0 BRA `(.L_x_109) ;  /* 0x0000000000388947 */ /* 0x000fea0003800000 */
[----:B------:R-:W-:Y:S01]  /*79f0*/  ISETP.NE.U32.AND P0, PT, R87, 0x1, PT ;  /* 0x000000015700780c */ /* 0x000fe20003f05070 */
[----:B------:R-:W-:Y:S01]  /*7a00*/  BSSY B0, `(.L_x_110) ;  /* 0x0000008000007945 */ /* 0x000fe20003800000 */
[----:B------:R-:W-:Y:S11]  /*7a10*/  ISETP.NE.AND P1, PT, R86, RZ, PT ;  /* 0x000000ff5600720c */ /* 0x000ff60003f25270 */
[----:B------:R-:W-:Y:S05]  /*7a20*/  @P0 IMAD R5, R85, 0x800, R76 ;  /* 0x0000080055050824 */ /* 0x000fea00078e024c */
[----:B------:R-:W-:Y:S01]  /*7a30*/  @P0 LEA R5, R5, UR51, 0x1 ;  /* 0x0000003305050c11 */ /* 0x000fe2000f8e08ff */
[----:B------:R-:W-:Y:S06]  /*7a40*/  @P1 BRA `(.L_x_111) ;  /* 0x00000000000c1947 */ /* 0x000fec0003800000 */
[----:B--2---:R-:W-:Y:S04]  /*7a50*/  SHF.L.U32 R0, R39, 0x1f, RZ ;  /* 0x0000001f27007819 */ /* 0x004fe800000006ff */
[----:B------:R-:W2:Y:S02]  /*7a60*/  SYNCS.PHASECHK.TRANS64.TRYWAIT P1, [R3+URZ+0xd0], R0 ;  /* 0x0000d000030075a7 */ /* 0x000ea400080211ff */
[----:B--2---:R-:W-:Y:S05]  /*7a70*/  @!P1 BRA `(.L_x_112) ;  /* 0x0000001400a49947 */ /* 0x004fea0003800000 */
.L_x_111:
[----:B------:R-:W-:Y:S05]  /*7a80*/  BSYNC B0 ;  /* 0x0000000000007941 */ /* 0x000fea0003800000 */
.L_x_110:
[----:B--2---:R-:W-:Y:S01]  /*7a90*/  @P0 IADD3 R0, PT, PT, R88, R5, RZ ;  /* 0x0000000558000210 */ /* 0x004fe20007ffe0ff */
[----:B------:R-:W-:Y:S05]  /*7aa0*/  @P0 WARPSYNC.ALL ;  /* 0x0000000000000948 */ /* 0x000fea0003800000 */
[----:B------:R3:W4:Y:S04]  /*7ab0*/  @P0 LDSM.16.M88.4 R40, [R5+0x200] ;  /* 0x000200000528083b */ /* 0x0007280000000200 */
[----:B------:R3:W2:Y:S02]  /*7ac0*/  @P0 LDSM.16.M88.4 R48, [R0+0x200] ;  /* 0x000200000030083b */ /* 0x0006a40000000200 */
.L_x_109:
[----:B------:R-:W-:Y:S05]  /*7ad0*/  BSYNC B1 ;  /* 0x0000000000017941 */ /* 0x000fea0003800000 */
.L_x_108:
[----:B------:R-:W-:Y:S05]  /*7ae0*/  VIADD R3, R34, 0x20 ;  /* 0x0000002022037836 */ /* 0x000fea0000000000 */
[----:B------:R-:W-:Y:S04]  /*7af0*/  SHF.R.U32.HI R3, RZ, 0x15, R3 ;  /* 0x00000015ff037819 */ /* 0x000fe80000011603 */
[----:B------:R-:W-:Y:S11]  /*7b00*/  LOP3.LUT P0, RZ, R3, 0x3, R78, 0x48, !PT ;  /* 0x0000000303ff7812 */ /* 0x000ff6000780484e */
[----:B------:R-:W-:Y:S02]  /*7b10*/  @!UPT UIADD3 URZ, UPT, UPT, URZ, URZ, URZ ;  /* 0x000000fffffff290 */ /* 0x000fe4000fffe0ff */
[----:B------:R-:W-:Y:S05]  /*7b20*/  @!P0 BRA `(.L_x_113) ;  /* 0x0000000000408947 */ /* 0x000fea0003800000 */
[----:B------:R-:W3:Y:S01]  /*7b30*/  LDCU.64 UR8, c[0x4][0x70] ;  /* 0x01000e00ff0877ac */ /* 0x000ee20008000a00 */
[----:B------:R-:W-:Y:S01]  /*7b40*/  MOV R3, 0x0 ;  /* 0x0000000000037802 */ /* 0x000fe20000000f00 */
[----:B------:R-:W-:Y:S02]  /*7b50*/  HFMA2 R12, -RZ, RZ, 0, 5.9604644775390625e-08 ;  /* 0x00000001ff0c7431 */ /* 0x000fe400000001ff */
[----:B------:R-:W-:Y:S02]  /*7b60*/  IMAD.MOV.U32 R8, RZ, RZ, 0x192 ;  /* 0x00000192ff087424 */ /* 0x000fe400078e00ff */
[----:B------:R-:W-:Y:S01]  /*7b70*/  IMAD.MOV.U32 R13, RZ, RZ, RZ ;  /* 0x000000ffff0d7224 */ /* 0x000fe200078e00ff */
[----:B------:R-:W5:Y:S01]  /*7b80*/  LDCU.64 UR6, c[0x4][0x78] ;  /* 0x01000f00ff0677ac */ /* 0x000f620008000a00 */
[----:B------:R-:W1:Y:S01]  /*7b90*/  LDC.64 R2, c[0x4][R3] ;  /* 0x0100000003027b82 */ /* 0x000e620000000a00 */
[----:B------:R-:W4:Y:S01]  /*7ba0*/  LDCU.64 UR4, c[0x4][0x10] ;  /* 0x01000200ff0477ac */ /* 0x000f220008000a00 */
[----:B---3--:R-:W-:Y:S01]  /*7bb0*/  MOV R5, UR9 ;  /* 0x0000000900057c02 */ /* 0x008fe20008000f00 */
[----:B------:R-:W-:Y:S01]  /*7bc0*/  IMAD.U32 R4, RZ, RZ, UR8 ;  /* 0x00000008ff047e24 */ /* 0x000fe2000f8e00ff */
[----:B-----5:R-:W-:Y:S01]  /*7bd0*/  MOV R7, UR7 ;  /* 0x0000000700077c02 */ /* 0x020fe20008000f00 */
[----:B------:R-:W-:Y:S01]  /*7be0*/  IMAD.U32 R6, RZ, RZ, UR6 ;  /* 0x00000006ff067e24 */ /* 0x000fe2000f8e00ff */
[----:B----4-:R-:W-:Y:S01]  /*7bf0*/  MOV R11, UR5 ;  /* 0x00000005000b7c02 */ /* 0x010fe20008000f00 */
[----:B------:R-:W-:Y:S02]  /*7c00*/  IMAD.U32 R10, RZ, RZ, UR4 ;  /* 0x00000004ff0a7e24 */ /* 0x000fe4000f8e00ff */
[----:B------:R-:W-:Y:S07]  /*7c10*/  LEPC R20, `(.L_x_113) ;  /* 0x000000001014794e */ /* 0x000fee0000000000 */
[----:B-12---:R-:W-:Y:S05]  /*7c20*/  CALL.ABS.NOINC R2 ;  /* 0x0000000002007343 */ /* 0x006fea0003c00000 */
.L_x_113:
[----:B------:R-:W-:Y:S01]  /*7c30*/  ISETP.NE.AND P0, PT, R77, RZ, PT ;  /* 0x000000ff4d00720c */ /* 0x000fe20003f05270 */
[----:B------:R-:W-:Y:S05]  /*7c40*/  WARPSYNC.ALL ;  /* 0x0000000000007948 */ /* 0x000fea0003800000 */
[----:B------:R-:W-:Y:S01]  /*7c50*/  R2UR UR4, R34 ;  /* 0x00000000220472ca */ /* 0x000fe200000e0000 */
[--C-:B----4-:R-:W-:Y:S01]  /*7c60*/  HADD2.F32 R20, -RZ, R40.reuse.H0_H0 ;  /* 0x20000028ff147230 */ /* 0x110fe20000004100 */
[----:B------:R-:W-:Y:S01]  /*7c70*/  R2UR UR5, R84 ;  /* 0x00000000540572ca */ /* 0x000fe200000e0000 */
[----:B------:R-:W-:Y:S01]  /*7c80*/  HADD2.F32 R21, -RZ, R40.H1_H1 ;  /* 0x30000028ff157230 */ /* 0x000fe20000004100 */
[----:B------:R-:W-:Y:S01]  /*7c90*/  MOV R85, UR59 ;  /* 0x0000003b00557c02 */ /* 0x000fe20008000f00 */
[--C-:B------:R-:W-:Y:S01]  /*7ca0*/  HADD2.F32 R36, -RZ, R41.reuse.H0_H0 ;  /* 0x20000029ff247230 */ /* 0x100fe20000004100 */
[----:B------:R-:W-:Y:S01]  /*7cb0*/  BSSY.RECONVERGENT B0, `(.L_x_114) ;  /* 0x000004f000007945 */ /* 0x000fe20003800200 */
[----:B------:R-:W-:Y:S01]  /*7cc0*/  HADD2.F32 R38, -RZ, R41.H1_H1 ;  /* 0x30000029ff267230 */ /* 0x000fe20000004100 */
[----:B------:R-:W-:Y:S01]  /*7cd0*/  LEA R85, R85, R76, 0xb ;  /* 0x0000004c55557211 */ /* 0x000fe200078e58ff */
[--C-:B------:R-:W-:Y:S02]  /*7ce0*/  HADD2.F32 R37, -RZ, R42.reuse.H0_H0 ;  /* 0x2000002aff257230 */ /* 0x100fe40000004100 */
[----:B------:R-:W-:Y:S01]  /*7cf0*/  HADD2.F32 R40, -RZ, R42.H1_H1 ;  /* 0x3000002aff287230 */ /* 0x000fe20000004100 */
[----:B------:R-:W-:Y:S01]  /*7d00*/  LEA R89, R85, UR51, 0x1 ;  /* 0x0000003355597c11 */ /* 0x000fe2000f8e08ff */
[----:B---3--:R-:W3:Y:S01]  /*7d10*/  LDTM.16dp256bit.x4 R4, tmem[UR4+0x20] ;  /* 0x00002004000479ee */ /* 0x008ee20008120000 */
[----:B------:R-:W-:Y:S01]  /*7d20*/  NOP ;  /* 0x0000000000007918 */ /* 0x000fe20000000000 */
[----:B------:R-:W-:Y:S01]  /*7d30*/  UIADD3 UR5, UPT, UPT, UR5, 0x130, URZ ;  /* 0x0000013005057890 */ /* 0x000fe2000fffe0ff */
[----:B------:R-:W-:Y:S01]  /*7d40*/  IADD3 R88, PT, PT, R88, 0x200, R89 ;  /* 0x0000020058587810 */ /* 0x000fe20007ffe059 */
[--C-:B------:R-:W-:Y:S02]  /*7d50*/  HADD2.F32 R39, -RZ, R43.reuse.H0_H0 ;  /* 0x2000002bff277230 */ /* 0x100fe40000004100 */
[----:B------:R-:W-:Y:S01]  /*7d60*/  UPRMT UR5, UR46, 0x654, UR5 ;  /* 0x000006542e057896 */ /* 0x000fe20008000005 */
[----:B------:R-:W-:Y:S02]  /*7d70*/  HADD2.F32 R42, -RZ, R43.H1_H1 ;  /* 0x3000002bff2a7230 */ /* 0x000fe40000004100 */
[--C-:B--2---:R-:W-:Y:S02]  /*7d80*/  HADD2.F32 R41, -RZ, R48.reuse.H0_H0 ;  /* 0x20000030ff297230 */ /* 0x104fe40000004100 */
[----:B-1----:R-:W-:Y:S02]  /*7d90*/  HADD2.F32 R44, -RZ, R48.H1_H1 ;  /* 0x30000030ff2c7230 */ /* 0x002fe40000004100 */
[--C-:B------:R-:W-:Y:S02]  /*7da0*/  HADD2.F32 R43, -RZ, R49.reuse.H0_H0 ;  /* 0x20000031ff2b7230 */ /* 0x100fe40000004100 */
[----:B---3--:R-:W-:Y:S01]  /*7db0*/  SYNCS.ARRIVE.TRANS64.RED.A1T0 RZ, [UR5], RZ ;  /* 0x000000ffffff79a7 */ /* 0x008fe20008100405 */
[----:B------:R-:W-:Y:S02]  /*7dc0*/  HADD2.F32 R46, -RZ, R49.H1_H1 ;  /* 0x30000031ff2e7230 */ /* 0x000fe40000004100 */
[--C-:B------:R-:W-:Y:S02]  /*7dd0*/  HADD2.F32 R45, -RZ, R50.reuse.H0_H0 ;  /* 0x20000032ff2d7230 */ /* 0x100fe40000004100 */
[----:B------:R-:W-:Y:S02]  /*7de0*/  HADD2.F32 R48, -RZ, R50.H1_H1 ;  /* 0x30000032ff307230 */ /* 0x000fe40000004100 */
[--C-:B------:R-:W-:Y:S02]  /*7df0*/  HADD2.F32 R47, -RZ, R51.reuse.H0_H0 ;  /* 0x20000033ff2f7230 */ /* 0x100fe40000004100 */
[C---:B------:R-:W-:Y:S01]  /*7e00*/  FMUL R0, R33.reuse, R4 ;  /* 0x0000000421007220 */ /* 0x040fe20000400000 */
[C---:B------:R-:W-:Y:S01]  /*7e10*/  FMUL R2, R33.reuse, R5 ;  /* 0x0000000521027220 */ /* 0x040fe20000400000 */
[C---:B------:R-:W-:Y:S01]  /*7e20*/  FMUL R3, R33.reuse, R6 ;  /* 0x0000000621037220 */ /* 0x040fe20000400000 */
[----:B------:R-:W-:Y:S01]  /*7e30*/  FMUL R7, R33, R7 ;  /* 0x0000000721077220 */ /* 0x000fe20000400000 */
[C---:B------:R-:W-:Y:S01]  /*7e40*/  FFMA R0, R35.reuse, R20, R0 ;  /* 0x0000001423007223 */ /* 0x040fe20000000000 */
[C---:B------:R-:W-:Y:S01]  /*7e50*/  FFMA R2, R35.reuse, R21, R2 ;  /* 0x0000001523027223 */ /* 0x040fe20000000002 */
[C---:B------:R-:W-:Y:S01]  /*7e60*/  FFMA R3, R35.reuse, R36, R3 ;  /* 0x0000002423037223 */ /* 0x040fe20000000003 */
[----:B------:R-:W-:Y:S01]  /*7e70*/  FFMA R7, R35, R38, R7 ;  /* 0x0000002623077223 */ /* 0x000fe20000000007 */
[C---:B------:R-:W-:Y:S01]  /*7e80*/  FMUL R4, R33.reuse, R8 ;  /* 0x0000000821047220 */ /* 0x040fe20000400000 */
[C---:B------:R-:W-:Y:S01]  /*7e90*/  FMUL R5, R33.reuse, R9 ;  /* 0x0000000921057220 */ /* 0x040fe20000400000 */
[----:B------:R-:W-:Y:S01]  /*7ea0*/  F2FP.F16.F32.PACK_AB R68, R2, R0 ;  /* 0x000000000244723e */ /* 0x000fe200000000ff */
[----:B------:R-:W-:Y:S01]  /*7eb0*/  FMUL R6, R33, R10 ;  /* 0x0000000a21067220 */ /* 0x000fe20000400000 */
[----:B------:R-:W-:Y:S01]  /*7ec0*/  F2FP.F16.F32.PACK_AB R69, R7, R3 ;  /* 0x000000030745723e */ /* 0x000fe200000000ff */
[C---:B------:R-:W-:Y:S01]  /*7ed0*/  FFMA R4, R35.reuse, R37, R4 ;  /* 0x0000002523047223 */ /* 0x040fe20000000004 */
[----:B------:R-:W-:Y:S01]  /*7ee0*/  FFMA R5, R35, R40, R5 ;  /* 0x0000002823057223 */ /* 0x000fe20000000005 */
[C---:B------:R-:W-:Y:S01]  /*7ef0*/  FMUL R11, R33.reuse, R11 ;  /* 0x0000000b210b7220 */ /* 0x040fe20000400000 */
[C---:B------:R-:W-:Y:S01]  /*7f00*/  FMUL R8, R33.reuse, R12 ;  /* 0x0000000c21087220 */ /* 0x040fe20000400000 */
[----:B------:R-:W-:Y:S01]  /*7f10*/  FMUL R9, R33, R13 ;  /* 0x0000000d21097220 */ /* 0x000fe20000400000 */
[----:B------:R-:W-:Y:S01]  /*7f20*/  FFMA R6, R35, R39, R6 ;  /* 0x0000002723067223 */ /* 0x000fe20000000006 */
        /* <DEDUP_REMOVED lines=8> */
[----:B------:R-:W-:Y:S02]  /*7fb0*/  HADD2.F32 R50, -RZ, R51.H1_H1 ;  /* 0x30000033ff327230 */ /* 0x000fe40000004100 */
[----:B------:R-:W-:Y:S01]  /*7fc0*/  FMUL R14, R33, R18 ;  /* 0x00000012210e7220 */ /* 0x000fe20000400000 */
[----:B------:R-:W-:Y:S01]  /*7fd0*/  FFMA R15, R35, R46, R15 ;  /* 0x0000002e230f7223 */ /* 0x000fe2000000000f */
        /* <DEDUP_REMOVED lines=23> */
[----:B------:R-:W-:Y:S02]  /*8150*/  UIADD3 UR41, UPT, UPT, UR52, 0x20, URZ ;  /* 0x0000002034297890 */ /* 0x000fe4000fffe0ff */
[----:B------:R-:W-:Y:S02]  /*8160*/  UIADD3 UR40, UPT, UPT, UR6, 0x200, URZ ;  /* 0x0000020006287890 */ /* 0x000fe4000fffe0ff */
[----:B------:R-:W-:Y:S09]  /*8170*/  UIADD3.X UR5, UPT, UPT, URZ, UR61, URZ, UP0, !UPT ;  /* 0x0000003dff057290 */ /* 0x000ff200087fe4ff */
[----:B------:R2:W-:Y:S02]  /*8180*/  UTMASTG.5D [UR40], [UR4] ;  /* 0x00000028040073b5 */ /* 0x0005e40008020000 */
[----:B--2---:R0:W-:Y:S02]  /*8190*/  UTMACMDFLUSH ;  /* 0x00000000000079b7 */ /* 0x0041e40000000000 */
.L_x_115:
[----:B------:R-:W-:Y:S05]  /*81a0*/  BSYNC.RECONVERGENT B0 ;  /* 0x0000000000007941 */ /* 0x000fea0003800200 */
.L_x_114:
[----:B------:R-:W-:Y:S01]  /*81b0*/  UIADD3 UR58, UPT, UPT, UR59, 0x1, URZ ;  /* 0x000000013b3a7890 */ /* 0x000fe2000fffe0ff */
[----:B------:R-:W-:Y:S03]  /*81c0*/  BSSY.RECONVERGENT B0, `(.L_x_116) ;  /* 0x0000008000007945 */ /* 0x000fe60003800200 */
[----:B------:R-:W-:Y:S04]  /*81d0*/  UISETP.NE.AND UP0, UPT, UR58, 0x3, UPT ;  /* 0x000000033a00788c */ /* 0x000fe8000bf05270 */
[----:B------:R-:W-:Y:S02]  /*81e0*/  UISETP.EQ.XOR UP1, UPT, UR47, 0x3, !UP0 ;  /* 0x000000032f00788c */ /* 0x000fe4000c722a70 */
[----:B------:R-:W-:Y:S02]  /*81f0*/  USEL UR58, UR58, URZ, UP0 ;  /* 0x000000ff3a3a7287 */ /* 0x000fe40008000000 */
[----:B------:R-:W-:Y:S04]  /*8200*/  USEL UR4, URZ, 0x1, !UP1 ;  /* 0x00000001ff047887 */ /* 0x000fe8000c800000 */
[----:B------:R-:W-:Y:S01]  /*8210*/  ULOP3.LUT UR56, UR56, UR4, URZ, 0x3c, !UPT ;  /* 0x0000000438387292 */ /* 0x000fe2000f8e3cff */
[----:B------:R-:W-:Y:S11]  /*8220*/  @P0 BRA `(.L_x_117) ;  /* 0x0000000000040947 */ /* 0x000ff60003800000 */
[----:B------:R-:W-:Y:S04]  /*8230*/  DEPBAR.LE SB0, 0x1 ;  /* 0x000080400000791a */ /* 0x000fe80000000000 */
.L_x_117:
[----:B------:R-:W-:Y:S05]  /*8240*/  BSYNC.RECONVERGENT B0 ;  /* 0x0000000000007941 */ /* 0x000fea0003800200 */
.L_x_116:
[----:B------:R-:W-:Y:S01]  /*8250*/  BAR.SYNC.DEFER_BLOCKING 0x1, 0x80 ;  /* 0x0042000000007b1d */ /* 0x000fe20000010000 */
[----:B------:R-:W-:Y:S01]  /*8260*/  UISETP.NE.AND UP0, UPT, UR55, -0x2, UPT ;  /* 0xfffffffe3700788c */ /* 0x000fe2000bf05270 */
[----:B------:R-:W-:Y:S08]  /*8270*/  IADD3 R0, PT, PT, R30, 0x1, RZ ;  /* 0x000000011e007810 */ /* 0x000ff00007ffe0ff */
[----:B------:R-:W-:Y:S05]  /*8280*/  BRA.U !UP0, `(.L_x_118) ;  /* 0x00000001082c7547 */ /* 0x000fea000b800000 */
[----:B------:R-:W2:Y:S01]  /*8290*/  S2R R2, SR_CgaCtaId ;  /* 0x0000000000027919 */ /* 0x000ea20000008800 */
[----:B------:R-:W-:Y:S01]  /*82a0*/  ISETP.NE.AND P0, PT, R83, RZ, PT ;  /* 0x000000ff5300720c */ /* 0x000fe20003f05270 */
[----:B------:R-:W-:Y:S01]  /*82b0*/  IMAD.U32 R3, RZ, RZ, UR54 ;  /* 0x00000036ff037e24 */ /* 0x000fe2000f8e00ff */
[----:B------:R-:W-:Y:S02]  /*82c0*/  UIADD3 UR54, UPT, UPT, UR54, 0x1, URZ ;  /* 0x0000000136367890 */ /* 0x000fe4000fffe0ff */
[----:B------:R-:W-:Y:S02]  /*82d0*/  ISETP.NE.U32.OR P0, PT, R82, 0x1, !P0 ;  /* 0x000000015200780c */ /* 0x000fe40004705470 */
[----:B------:R-:W-:Y:S04]  /*82e0*/  UISETP.NE.AND UP0, UPT, UR54, 0x3, UPT ;  /* 0x000000033600788c */ /* 0x000fe8000bf05270 */
[----:B------:R-:W-:Y:S07]  /*82f0*/  USEL UR54, UR54, URZ, UP0 ;  /* 0x000000ff36367287 */ /* 0x000fee0008000000 */
[----:B------:R-:W-:Y:S05]  /*8300*/  @P0 LEA R3, R3, UR51, 0x3 ;  /* 0x0000003303030c11 */ /* 0x000fea000f8e18ff */
[----:B------:R-:W-:Y:S05]  /*8310*/  @P0 VIADD R3, R3, 0xe8 ;  /* 0x000000e803030836 */ /* 0x000fea0000000000 */
[----:B--2---:R-:W-:Y:S04]  /*8320*/  @P0 PRMT R2, R2, 0x654, R3 ;  /* 0x0000065402020816 */ /* 0x004fe80000000003 */
[----:B------:R2:W-:Y:S03]  /*8330*/  @P0 SYNCS.ARRIVE.TRANS64.RED.A1T0 RZ, [R2+URZ], RZ ;  /* 0x000000ff02ff09a7 */ /* 0x0005e600081004ff */
.L_x_118:
[----:B------:R-:W-:Y:S01]  /*8340*/  LOP3.LUT P0, RZ, R62, 0x1, RZ, 0xc0, !PT ;  /* 0x000000013eff7812 */ /* 0x000fe2000780c0ff */
[----:B------:R-:W-:Y:S01]  /*8350*/  UIADD3 UR55, UPT, UPT, UR55, 0x2, URZ ;  /* 0x0000000237377890 */ /* 0x000fe2000fffe0ff */
[----:B------:R-:W-:Y:S01]  /*8360*/  ISETP.NE.AND P1, PT, R0, 0x2, PT ;  /* 0x000000020000780c */ /* 0x000fe20003f25270 */
[----:B------:R-:W-:Y:S01]  /*8370*/  UMOV UR47, UR53 ;  /* 0x00000035002f7c82 */ /* 0x000fe20008000000 */
[----:B------:R-:W-:Y:S01]  /*8380*/  LOP3.LUT R74, R74, 0x1, RZ, 0x3c, !PT ;  /* 0x000000014a4a7812 */ /* 0x000fe200078e3cff */
[----:B------:R-:W-:Y:S01]  /*8390*/  IMAD.IADD R18, R29, 0x1, R58 ;  /* 0x000000011d127824 */ /* 0x000fe200078e023a */
[----:B--2---:R-:W-:Y:S01]  /*83a0*/  SEL R2, RZ, 0x1, P1 ;  /* 0x00000001ff027807 */ /* 0x004fe20000800000 */
[----:B------:R-:W-:Y:S01]  /*83b0*/  IMAD.IADD R19, R31, 0x1, R64 ;  /* 0x000000011f137824 */ /* 0x000fe200078e0240 */
[----:B------:R-:W-:Y:S02]  /*83c0*/  SEL R30, R0, RZ, P1 ;  /* 0x000000ff001e7207 */ /* 0x000fe40000800000 */
[----:B------:R-:W-:Y:S03]  /*83d0*/  LOP3.LUT R75, R75, R2, RZ, 0x3c, !PT ;  /* 0x000000024b4b7212 */ /* 0x000fe600078e3cff */
[----:B------:R-:W-:Y:S05]  /*83e0*/  @P0 BRA `(.L_x_119) ;  /* 0xffffffd800b80947 */ /* 0x000fea000383ffff */
[----:B------:R-:W-:-:S09]  /*83f0*/  UISETP.NE.AND UP0, UPT, UR50, URZ, UPT ;  /* 0x000000ff3200728c */ /* 0x000fd2000bf05270 */
[----:B------:R-:W-:Y:S05]  /*8400*/  BRA.U !UP0, `(.L_x_120) ;  /* 0x0000000108487547 */ /* 0x000fea000b800000 */
[----:B------:R-:W2:Y:S02]  /*8410*/  LDCU.64 UR4, c[0x0][0x990] ;  /* 0x00013200ff0477ac */ /* 0x000ea40008000a00 */
[----:B--2---:R-:W-:-:S04]  /*8420*/  UISETP.NE.U32.AND UP0, UPT, UR4, URZ, UPT ;  /* 0x000000ff0400728c */ /* 0x004fc8000bf05070 */
[----:B------:R-:W-:-:S09]  /*8430*/  UISETP.NE.AND.EX UP0, UPT, UR5, URZ, UPT, UP0 ;  /* 0x000000ff0500728c */ /* 0x000fd2000bf05300 */
[----:B------:R-:W-:Y:S05]  /*8440*/  BRA.U UP0, `(.L_x_121) ;  /* 0x00000001000c7547 */ /* 0x000fea000b800000 */
[----:B------:R-:W-:-:S13]  /*8450*/  FSETP.NEU.AND P0, PT, R35, RZ, PT ;  /* 0x000000ff2300720b */ /* 0x000fda0003f0d000 */
[----:B------:R-:W-:Y:S05]  /*8460*/  @!P0 EXIT ;  /* 0x000000000000894d */ /* 0x000fea0003800000 */
[----:B------:R-:W-:Y:S05]  /*8470*/  BRA `(.L_x_120) ;  /* 0x00000000002c7947 */ /* 0x000fea0003800000 */
.L_x_121:
[----:B------:R-:W-:Y:S01]  /*8480*/  ISETP.NE.AND P0, PT, R81, RZ, PT ;  /* 0x000000ff5100720c */ /* 0x000fe20003f05270 */
[----:B------:R-:W-:-:S12]  /*8490*/  BSSY.RECONVERGENT B0, `(.L_x_120) ;  /* 0x0000009000007945 */ /* 0x000fd80003800200 */
[----:B------:R-:W-:Y:S05]  /*84a0*/  @P0 BRA `(.L_x_122) ;  /* 0x0000000000140947 */ /* 0x000fea0003800000 */
[----:B------:R-:W2:Y:S02]  /*84b0*/  LDCU.64 UR4, c[0x0][0x988] ;  /* 0x00013100ff0477ac */ /* 0x000ea40008000a00 */
[----:B--2---:R-:W-:-:S04]  /*84c0*/  ISETP.NE.U32.AND P0, PT, RZ, UR4, PT ;  /* 0x00000004ff007c0c */ /* 0x004fc8000bf05070 */
[----:B------:R-:W-:-:S13]  /*84d0*/  ISETP.NE.AND.EX P0, PT, RZ, UR5, PT, P0 ;  /* 0x00000005ff007c0c */ /* 0x000fda000bf05300 */
[----:B------:R-:W-:Y:S05]  /*84e0*/  @!P0 EXIT ;  /* 0x000000000000894d */ /* 0x000fea0003800000 */
[----:B------:R-:W-:Y:S05]  /*84f0*/  BRA `(.L_x_123) ;  /* 0x0000000000087947 */ /* 0x000fea0003800000 */
.L_x_122:
[----:B------:R-:W-:-:S13]  /*8500*/  FSETP.NEU.AND P0, PT, R35, RZ, PT ;  /* 0x000000ff2300720b */ /* 0x000fda0003f0d000 */
[----:B------:R-:W-:Y:S05]  /*8510*/  @!P0 EXIT ;  /* 0x000000000000894d */ /* 0x000fea0003800000 */
.L_x_123:
[----:B------:R-:W-:Y:S05]  /*8520*/  BSYNC.RECONVERGENT B0 ;  /* 0x0000000000007941 */ /* 0x000fea0003800200 */
.L_x_120:
[----:B------:R-:W-:Y:S01]  /*8530*/  ULEA UR4, UR54, UR51, 0x3 ;  /* 0x0000003336047291 */ /* 0x000fe2000f8e18ff */
[----:B------:R-:W-:-:S04]  /*8540*/  DEPBAR.LE SB0, 0x0 ;  /* 0x000080000000791a */ /* 0x000fc80000000000 */
[----:B------:R-:W-:-:S04]  /*8550*/  UIADD3 UR4, UPT, UPT, UR4, 0xe8, URZ ;  /* 0x000000e804047890 */ /* 0x000fc8000fffe0ff */
[----:B------:R-:W-:-:S09]  /*8560*/  UPRMT UR4, UR46, 0x654, UR4 ;  /* 0x000006542e047896 */ /* 0x000fd20008000004 */
[----:B------:R-:W-:Y:S01]  /*8570*/  SYNCS.ARRIVE.TRANS64.RED.A1T0 RZ, [UR4], RZ ;  /* 0x000000ffffff79a7 */ /* 0x000fe20008100404 */
[----:B------:R-:W-:Y:S05]  /*8580*/  EXIT ;  /* 0x000000000000794d */ /* 0x000fea0003800000 */
.L_x_25:
[----:B------:R-:W-:Y:S07]  /*8590*/  MOV R3, UR37 ;  /* 0x0000002500037c02 */ /* 0x000fee0008000f00 */
.L_x_124:
[----:B---3--:R3:W4:Y:S02]  /*85a0*/  SYNCS.PHASECHK.TRANS64.TRYWAIT P0, [R3+URZ+0x68], R14 ;  /* 0x0000680e030075a7 */ /* 0x00872400080011ff */
[----:B----4-:R-:W-:Y:S05]  /*85b0*/  @!P0 NANOSLEEP.SYNCS 0x989680 ;  /* 0x009896800000895d */ /* 0x010fea0003900000 */
[----:B------:R-:W4:Y:S02]  /*85c0*/  @!P0 SYNCS.PHASECHK.TRANS64 P0, [R3+URZ+0x68], R14 ;  /* 0x0000680e030085a7 */ /* 0x000f2400080010ff */
[----:B----4-:R-:W-:Y:S05]  /*85d0*/  @!P0 BRA `(.L_x_124) ;  /* 0xfffffffc00f08947 */ /* 0x010fea000383ffff */
[----:B------:R-:W-:Y:S05]  /*85e0*/  BRA `(.L_x_24) ;  /* 0xffffff9800207947 */ /* 0x000fea000383ffff */
.L_x_32:
[----:B------:R-:W-:Y:S07]  /*85f0*/  MOV R4, UR41 ;  /* 0x0000002900047c02 */ /* 0x000fee0008000f00 */
.L_x_125:
[----:B----4-:R4:W1:Y:S02]  /*8600*/  SYNCS.PHASECHK.TRANS64.TRYWAIT P0, [R4+URZ+0x68], R7 ;  /* 0x00006807040075a7 */ /* 0x01086400080011ff */
[----:B-1----:R-:W-:Y:S05]  /*8610*/  @!P0 NANOSLEEP.SYNCS 0x989680 ;  /* 0x009896800000895d */ /* 0x002fea0003900000 */
[----:B------:R-:W1:Y:S02]  /*8620*/  @!P0 SYNCS.PHASECHK.TRANS64 P0, [R4+URZ+0x68], R7 ;  /* 0x00006807040085a7 */ /* 0x000e6400080010ff */
[----:B-1----:R-:W-:Y:S05]  /*8630*/  @!P0 BRA `(.L_x_125) ;  /* 0xfffffffc00f08947 */ /* 0x002fea000383ffff */
[----:B------:R-:W-:Y:S05]  /*8640*/  BRA `(.L_x_31) ;  /* 0xffffff9c00a07947 */ /* 0x000fea000383ffff */
.L_x_37:
[----:B-1----:R-:W-:-:S07]  /*8650*/  MOV R2, UR45 ;  /* 0x0000002d00027c02 */ /* 0x002fce0008000f00 */
.L_x_126:
[----:B-1----:R1:W2:Y:S02]  /*8660*/  SYNCS.PHASECHK.TRANS64.TRYWAIT P0, [R2+URZ+0x110], R3 ;  /* 0x00011003020075a7 */ /* 0x0022a400080011ff */
[----:B--2---:R-:W-:Y:S05]  /*8670*/  @!P0 NANOSLEEP.SYNCS 0x989680 ;  /* 0x009896800000895d */ /* 0x004fea0003900000 */
[----:B------:R-:W2:Y:S02]  /*8680*/  @!P0 SYNCS.PHASECHK.TRANS64 P0, [R2+URZ+0x110], R3 ;  /* 0x00011003020085a7 */ /* 0x000ea400080010ff */
[----:B--2---:R-:W-:Y:S05]  /*8690*/  @!P0 BRA `(.L_x_126) ;  /* 0xfffffffc00f08947 */ /* 0x004fea000383ffff */
[----:B------:R-:W-:Y:S05]  /*86a0*/  BRA `(.L_x_127) ;  /* 0xffffffa000b07947 */ /* 0x000fea000383ffff */
.L_x_41:
[----:B------:R-:W-:-:S07]  /*86b0*/  MOV R0, UR4 ;  /* 0x0000000400007c02 */ /* 0x000fce0008000f00 */
.L_x_128:
[----:B-1----:R1:W2:Y:S02]  /*86c0*/  SYNCS.PHASECHK.TRANS64.TRYWAIT P0, [R0+URZ], R3 ;  /* 0x00000003000075a7 */ /* 0x0022a400080011ff */
[----:B--2---:R-:W-:Y:S05]  /*86d0*/  @!P0 NANOSLEEP.SYNCS 0x989680 ;  /* 0x009896800000895d */ /* 0x004fea0003900000 */
[----:B------:R-:W2:Y:S02]  /*86e0*/  @!P0 SYNCS.PHASECHK.TRANS64 P0, [R0+URZ], R3 ;  /* 0x00000003000085a7 */ /* 0x000ea400080010ff */
[----:B--2---:R-:W-:Y:S05]  /*86f0*/  @!P0 BRA `(.L_x_128) ;  /* 0xfffffffc00f08947 */ /* 0x004fea000383ffff */
[----:B------:R-:W-:Y:S05]  /*8700*/  BRA `(.L_x_129) ;  /* 0xffffffa800007947 */ /* 0x000fea000383ffff */
.L_x_42:
[----:B------:R-:W-:-:S07]  /*8710*/  MOV R0, UR4 ;  /* 0x0000000400007c02 */ /* 0x000fce0008000f00 */
.L_x_130:
[----:B-1----:R1:W2:Y:S02]  /*8720*/  SYNCS.PHASECHK.TRANS64.TRYWAIT P0, [R0+URZ], R3 ;  /* 0x00000003000075a7 */ /* 0x0022a400080011ff */
[----:B--2---:R-:W-:Y:S05]  /*8730*/  @!P0 NANOSLEEP.SYNCS 0x989680 ;  /* 0x009896800000895d */ /* 0x004fea0003900000 */
[----:B------:R-:W2:Y:S02]  /*8740*/  @!P0 SYNCS.PHASECHK.TRANS64 P0, [R0+URZ], R3 ;  /* 0x00000003000085a7 */ /* 0x000ea400080010ff */
[----:B--2---:R-:W-:Y:S05]  /*8750*/  @!P0 BRA `(.L_x_130) ;  /* 0xfffffffc00f08947 */ /* 0x004fea000383ffff */
[----:B------:R-:W-:Y:S05]  /*8760*/  BRA `(.L_x_131) ;  /* 0xffffffa8000c7947 */ /* 0x000fea000383ffff */
.L_x_43:
[----:B------:R-:W-:-:S07]  /*8770*/  MOV R0, UR4 ;  /* 0x0000000400007c02 */ /* 0x000fce0008000f00 */
.L_x_132:
[----:B-1----:R1:W2:Y:S02]  /*8780*/  SYNCS.PHASECHK.TRANS64.TRYWAIT P0, [R0+URZ], R3 ;  /* 0x00000003000075a7 */ /* 0x0022a400080011ff */
[----:B--2---:R-:W-:Y:S05]  /*8790*/  @!P0 NANOSLEEP.SYNCS 0x989680 ;  /* 0x009896800000895d */ /* 0x004fea0003900000 */
[----:B------:R-:W2:Y:S02]  /*87a0*/  @!P0 SYNCS.PHASECHK.TRANS64 P0, [R0+URZ], R3 ;  /* 0x00000003000085a7 */ /* 0x000ea400080010ff */
[----:B--2---:R-:W-:Y:S05]  /*87b0*/  @!P0 BRA `(.L_x_132) ;  /* 0xfffffffc00f08947 */ /* 0x004fea000383ffff */
[----:B------:R-:W-:Y:S05]  /*87c0*/  BRA `(.L_x_133) ;  /* 0xffffffa800187947 */ /* 0x000fea000383ffff */
.L_x_44:
[----:B------:R-:W-:-:S07]  /*87d0*/  MOV R0, UR4 ;  /* 0x0000000400007c02 */ /* 0x000fce0008000f00 */
.L_x_134:
[----:B-1----:R1:W2:Y:S02]  /*87e0*/  SYNCS.PHASECHK.TRANS64.TRYWAIT P0, [R0+URZ], R3 ;  /* 0x00000003000075a7 */ /* 0x0022a400080011ff */
[----:B--2---:R-:W-:Y:S05]  /*87f0*/  @!P0 NANOSLEEP.SYNCS 0x989680 ;  /* 0x009896800000895d */ /* 0x004fea0003900000 */
[----:B------:R-:W2:Y:S02]  /*8800*/  @!P0 SYNCS.PHASECHK.TRANS64 P0, [R0+URZ], R3 ;  /* 0x00000003000085a7 */ /* 0x000ea400080010ff */
[----:B--2---:R-:W-:Y:S05]  /*8810*/  @!P0 BRA `(.L_x_134) ;  /* 0xfffffffc00f08947 */ /* 0x004fea000383ffff */
[----:B------:R-:W-:Y:S05]  /*8820*/  BRA `(.L_x_135) ;  /* 0xffffffa800247947 */ /* 0x000fea000383ffff */
.L_x_45:
[----:B------:R-:W-:-:S07]  /*8830*/  MOV R0, UR4 ;  /* 0x0000000400007c02 */ /* 0x000fce0008000f00 */
.L_x_136:
[----:B-1----:R1:W2:Y:S02]  /*8840*/  SYNCS.PHASECHK.TRANS64.TRYWAIT P0, [R0+URZ], R3 ;  /* 0x00000003000075a7 */ /* 0x0022a400080011ff */
[----:B--2---:R-:W-:Y:S05]  /*8850*/  @!P0 NANOSLEEP.SYNCS 0x989680 ;  /* 0x009896800000895d */ /* 0x004fea0003900000 */
[----:B------:R-:W2:Y:S02]  /*8860*/  @!P0 SYNCS.PHASECHK.TRANS64 P0, [R0+URZ], R3 ;  /* 0x00000003000085a7 */ /* 0x000ea400080010ff */
[----:B--2---:R-:W-:Y:S05]  /*8870*/  @!P0 BRA `(.L_x_136) ;  /* 0xfffffffc00f08947 */ /* 0x004fea000383ffff */
[----:B------:R-:W-:Y:S05]  /*8880*/  BRA `(.L_x_137) ;  /* 0xffffffa800307947 */ /* 0x000fea000383ffff */
.L_x_46:
[----:B------:R-:W-:-:S07]  /*8890*/  MOV R0, UR4 ;  /* 0x0000000400007c02 */ /* 0x000fce0008000f00 */
.L_x_138:
[----:B-1----:R1:W2:Y:S02]  /*88a0*/  SYNCS.PHASECHK.TRANS64.TRYWAIT P0, [R0+URZ], R3 ;  /* 0x00000003000075a7 */ /* 0x0022a400080011ff */
[----:B--2---:R-:W-:Y:S05]  /*88b0*/  @!P0 NANOSLEEP.SYNCS 0x989680 ;  /* 0x009896800000895d */ /* 0x004fea0003900000 */
[----:B------:R-:W2:Y:S02]  /*88c0*/  @!P0 SYNCS.PHASECHK.TRANS64 P0, [R0+URZ], R3 ;  /* 0x00000003000085a7 */ /* 0x000ea400080010ff */
[----:B--2---:R-:W-:Y:S05]  /*88d0*/  @!P0 BRA `(.L_x_138) ;  /* 0xfffffffc00f08947 */ /* 0x004fea000383ffff */
[----:B------:R-:W-:Y:S05]  /*88e0*/  BRA `(.L_x_139) ;  /* 0xffffffa8003c7947 */ /* 0x000fea000383ffff */
.L_x_47:
[----:B------:R-:W-:-:S07]  /*88f0*/  MOV R0, UR4 ;  /* 0x0000000400007c02 */ /* 0x000fce0008000f00 */
.L_x_140:
[----:B-1----:R1:W2:Y:S02]  /*8900*/  SYNCS.PHASECHK.TRANS64.TRYWAIT P0, [R0+URZ], R3 ;  /* 0x00000003000075a7 */ /* 0x0022a400080011ff */
[----:B--2---:R-:W-:Y:S05]  /*8910*/  @!P0 NANOSLEEP.SYNCS 0x989680 ;  /* 0x009896800000895d */ /* 0x004fea0003900000 */
[----:B------:R-:W2:Y:S02]  /*8920*/  @!P0 SYNCS.PHASECHK.TRANS64 P0, [R0+URZ], R3 ;  /* 0x00000003000085a7 */ /* 0x000ea400080010ff */
[----:B--2---:R-:W-:Y:S05]  /*8930*/  @!P0 BRA `(.L_x_140) ;  /* 0xfffffffc00f08947 */ /* 0x004fea000383ffff */
[----:B------:R-:W-:Y:S05]  /*8940*/  BRA `(.L_x_141) ;  /* 0xffffffa800487947 */ /* 0x000fea000383ffff */
.L_x_48:
[----:B------:R-:W-:-:S07]  /*8950*/  MOV R0, UR4 ;  /* 0x0000000400007c02 */ /* 0x000fce0008000f00 */
.L_x_142:
[----:B-1----:R1:W2:Y:S02]  /*8960*/  SYNCS.PHASECHK.TRANS64.TRYWAIT P0, [R0+URZ], R3 ;  /* 0x00000003000075a7 */ /* 0x0022a400080011ff */
[----:B--2---:R-:W-:Y:S05]  /*8970*/  @!P0 NANOSLEEP.SYNCS 0x989680 ;  /* 0x009896800000895d */ /* 0x004fea0003900000 */
[----:B------:R-:W2:Y:S02]  /*8980*/  @!P0 SYNCS.PHASECHK.TRANS64 P0, [R0+URZ], R3 ;  /* 0x00000003000085a7 */ /* 0x000ea400080010ff */
[----:B--2---:R-:W-:Y:S05]  /*8990*/  @!P0 BRA `(.L_x_142) ;  /* 0xfffffffc00f08947 */ /* 0x004fea000383ffff */
[----:B------:R-:W-:Y:S05]  /*89a0*/  BRA `(.L_x_143) ;  /* 0xffffffa800547947 */ /* 0x000fea000383ffff */
.L_x_49:
[----:B------:R-:W-:-:S07]  /*89b0*/  MOV R0, UR4 ;  /* 0x0000000400007c02 */ /* 0x000fce0008000f00 */
.L_x_144:
[----:B-1----:R1:W2:Y:S02]  /*89c0*/  SYNCS.PHASECHK.TRANS64.TRYWAIT P0, [R0+URZ], R3 ;  /* 0x00000003000075a7 */ /* 0x0022a400080011ff */
[----:B--2---:R-:W-:Y:S05]  /*89d0*/  @!P0 NANOSLEEP.SYNCS 0x989680 ;  /* 0x009896800000895d */ /* 0x004fea0003900000 */
[----:B------:R-:W2:Y:S02]  /*89e0*/  @!P0 SYNCS.PHASECHK.TRANS64 P0, [R0+URZ], R3 ;  /* 0x00000003000085a7 */ /* 0x000ea400080010ff */
[----:B--2---:R-:W-:Y:S05]  /*89f0*/  @!P0 BRA `(.L_x_144) ;  /* 0xfffffffc00f08947 */ /* 0x004fea000383ffff */
[----:B------:R-:W-:Y:S05]  /*8a00*/  BRA `(.L_x_145) ;  /* 0xffffffa800607947 */ /* 0x000fea000383ffff */
.L_x_50:
[----:B------:R-:W-:-:S07]  /*8a10*/  MOV R0, UR4 ;  /* 0x0000000400007c02 */ /* 0x000fce0008000f00 */
.L_x_146:
[----:B-1----:R1:W2:Y:S02]  /*8a20*/  SYNCS.PHASECHK.TRANS64.TRYWAIT P0, [R0+URZ], R3 ;  /* 0x00000003000075a7 */ /* 0x0022a400080011ff */
[----:B--2---:R-:W-:Y:S05]  /*8a30*/  @!P0 NANOSLEEP.SYNCS 0x989680 ;  /* 0x009896800000895d */ /* 0x004fea0003900000 */
[----:B------:R-:W2:Y:S02]  /*8a40*/  @!P0 SYNCS.PHASECHK.TRANS64 P0, [R0+URZ], R3 ;  /* 0x00000003000085a7 */ /* 0x000ea400080010ff */
[----:B--2---:R-:W-:Y:S05]  /*8a50*/  @!P0 BRA `(.L_x_146) ;  /* 0xfffffffc00f08947 */ /* 0x004fea000383ffff */
[----:B------:R-:W-:Y:S05]  /*8a60*/  BRA `(.L_x_147) ;  /* 0xffffffa8006c7947 */ /* 0x000fea000383ffff */
.L_x_51:
[----:B------:R-:W-:-:S07]  /*8a70*/  MOV R0, UR4 ;  /* 0x0000000400007c02 */ /* 0x000fce0008000f00 */
.L_x_148:
[----:B-1----:R1:W2:Y:S02]  /*8a80*/  SYNCS.PHASECHK.TRANS64.TRYWAIT P0, [R0+URZ], R3 ;  /* 0x00000003000075a7 */ /* 0x0022a400080011ff */
[----:B--2---:R-:W-:Y:S05]  /*8a90*/  @!P0 NANOSLEEP.SYNCS 0x989680 ;  /* 0x009896800000895d */ /* 0x004fea0003900000 */
[----:B------:R-:W2:Y:S02]  /*8aa0*/  @!P0 SYNCS.PHASECHK.TRANS64 P0, [R0+URZ], R3 ;  /* 0x00000003000085a7 */ /* 0x000ea400080010ff */
[----:B--2---:R-:W-:Y:S05]  /*8ab0*/  @!P0 BRA `(.L_x_148) ;  /* 0xfffffffc00f08947 */ /* 0x004fea000383ffff */
[----:B------:R-:W-:Y:S05]  /*8ac0*/  BRA `(.L_x_149) ;  /* 0xffffffa800787947 */ /* 0x000fea000383ffff */
.L_x_52:
[----:B------:R-:W-:-:S07]  /*8ad0*/  MOV R0, UR4 ;  /* 0x0000000400007c02 */ /* 0x000fce0008000f00 */
.L_x_150:
[----:B-1----:R1:W2:Y:S02]  /*8ae0*/  SYNCS.PHASECHK.TRANS64.TRYWAIT P0, [R0+URZ], R3 ;  /* 0x00000003000075a7 */ /* 0x0022a400080011ff */
[----:B--2---:R-:W-:Y:S05]  /*8af0*/  @!P0 NANOSLEEP.SYNCS 0x989680 ;  /* 0x009896800000895d */ /* 0x004fea0003900000 */
[----:B------:R-:W2:Y:S02]  /*8b00*/  @!P0 SYNCS.PHASECHK.TRANS64 P0, [R0+URZ], R3 ;  /* 0x00000003000085a7 */ /* 0x000ea400080010ff */
[----:B--2---:R-:W-:Y:S05]  /*8b10*/  @!P0 BRA `(.L_x_150) ;  /* 0xfffffffc00f08947 */ /* 0x004fea000383ffff */
[----:B------:R-:W-:Y:S05]  /*8b20*/  BRA `(.L_x_151) ;  /* 0xffffffa800847947 */ /* 0x000fea000383ffff */
.L_x_55:
[----:B------:R-:W-:-:S07]  /*8b30*/  MOV R4, UR46 ;  /* 0x0000002e00047c02 */ /* 0x000fce0008000f00 */
.L_x_152:
[----:B--2---:R2:W3:Y:S02]  /*8b40*/  SYNCS.PHASECHK.TRANS64.TRYWAIT P1, [R4+URZ+0x118], R7 ;  /* 0x00011807040075a7 */ /* 0x0044e400080211ff */
[----:B---3--:R-:W-:Y:S05]  /*8b50*/  @!P1 NANOSLEEP.SYNCS 0x989680 ;  /* 0x009896800000995d */ /* 0x008fea0003900000 */
[----:B------:R-:W3:Y:S02]  /*8b60*/  @!P1 SYNCS.PHASECHK.TRANS64 P1, [R4+URZ+0x118], R7 ;  /* 0x00011807040095a7 */ /* 0x000ee400080210ff */
[----:B---3--:R-:W-:Y:S05]  /*8b70*/  @!P1 BRA `(.L_x_152) ;  /* 0xfffffffc00f09947 */ /* 0x008fea000383ffff */
[----:B------:R-:W-:Y:S05]  /*8b80*/  BRA `(.L_x_153) ;  /* 0xffffffa800e87947 */ /* 0x000fea000383ffff */
.L_x_56:
[----:B--2---:R-:W-:-:S07]  /*8b90*/  MOV R4, UR46 ;  /* 0x0000002e00047c02 */ /* 0x004fce0008000f00 */
.L_x_154:
[----:B--2---:R2:W3:Y:S02]  /*8ba0*/  SYNCS.PHASECHK.TRANS64.TRYWAIT P1, [R4+URZ+0x110], R5 ;  /* 0x00011005040075a7 */ /* 0x0044e400080211ff */
[----:B---3--:R-:W-:Y:S05]  /*8bb0*/  @!P1 NANOSLEEP.SYNCS 0x989680 ;  /* 0x009896800000995d */ /* 0x008fea0003900000 */
[----:B------:R-:W3:Y:S02]  /*8bc0*/  @!P1 SYNCS.PHASECHK.TRANS64 P1, [R4+URZ+0x110], R5 ;  /* 0x00011005040095a7 */ /* 0x000ee400080210ff */
[----:B---3--:R-:W-:Y:S05]  /*8bd0*/  @!P1 BRA `(.L_x_154) ;  /* 0xfffffffc00f09947 */ /* 0x008fea000383ffff */
[----:B------:R-:W-:Y:S05]  /*8be0*/  BRA `(.L_x_155) ;  /* 0xffffffa800f07947 */ /* 0x000fea000383ffff */
.L_x_64:
[----:B------:R-:W-:-:S07]  /*8bf0*/  MOV R0, UR7 ;  /* 0x0000000700007c02 */ /* 0x000fce0008000f00 */
.L_x_156:
[----:B---3--:R3:W4:Y:S02]  /*8c00*/  SYNCS.PHASECHK.TRANS64.TRYWAIT P0, [R0+URZ+0x110], R3 ;  /* 0x00011003000075a7 */ /* 0x00872400080011ff */
[----:B----4-:R-:W-:Y:S05]  /*8c10*/  @!P0 NANOSLEEP.SYNCS 0x989680 ;  /* 0x009896800000895d */ /* 0x010fea0003900000 */
[----:B------:R-:W4:Y:S02]  /*8c20*/  @!P0 SYNCS.PHASECHK.TRANS64 P0, [R0+URZ+0x110], R3 ;  /* 0x00011003000085a7 */ /* 0x000f2400080010ff */
[----:B----4-:R-:W-:Y:S05]  /*8c30*/  @!P0 BRA `(.L_x_156) ;  /* 0xfffffffc00f08947 */ /* 0x010fea000383ffff */
[----:B------:R-:W-:Y:S05]  /*8c40*/  BRA `(.L_x_157) ;  /* 0xffffffb000747947 */ /* 0x000fea000383ffff */
.L_x_65:
[----:B------:R-:W-:-:S07]  /*8c50*/  MOV R0, UR9 ;  /* 0x0000000900007c02 */ /* 0x000fce0008000f00 */
.L_x_158:
[----:B--2---:R2:W3:Y:S02]  /*8c60*/  SYNCS.PHASECHK.TRANS64.TRYWAIT P0, [R0+URZ+0x130], R3 ;  /* 0x00013003000075a7 */ /* 0x0044e400080011ff */
[----:B---3--:R-:W-:Y:S05]  /*8c70*/  @!P0 NANOSLEEP.SYNCS 0x989680 ;  /* 0x009896800000895d */ /* 0x008fea0003900000 */
[----:B------:R-:W3:Y:S02]  /*8c80*/  @!P0 SYNCS.PHASECHK.TRANS64 P0, [R0+URZ+0x130], R3 ;  /* 0x00013003000085a7 */ /* 0x000ee400080010ff */
[----:B---3--:R-:W-:Y:S05]  /*8c90*/  @!P0 BRA `(.L_x_158) ;  /* 0xfffffffc00f08947 */ /* 0x008fea000383ffff */
[----:B------:R-:W-:Y:S05]  /*8ca0*/  BRA `(.L_x_159) ;  /* 0xffffffb0008c7947 */ /* 0x000fea000383ffff */
.L_x_68:
[----:B--2---:R-:W-:Y:S07]  /*8cb0*/  MOV R0, UR8 ;  /* 0x0000000800007c02 */ /* 0x004fee0008000f00 */
.L_x_160:
[----:B--2---:R2:W3:Y:S02]  /*8cc0*/  SYNCS.PHASECHK.TRANS64.TRYWAIT P0, [R0+URZ], R9 ;  /* 0x00000009000075a7 */ /* 0x0044e400080011ff */
[----:B---3--:R-:W-:Y:S05]  /*8cd0*/  @!P0 NANOSLEEP.SYNCS 0x989680 ;  /* 0x009896800000895d */ /* 0x008fea0003900000 */
[----:B------:R-:W3:Y:S02]  /*8ce0*/  @!P0 SYNCS.PHASECHK.TRANS64 P0, [R0+URZ], R9 ;  /* 0x00000009000085a7 */ /* 0x000ee400080010ff */
[----:B---3--:R-:W-:Y:S05]  /*8cf0*/  @!P0 BRA `(.L_x_160) ;  /* 0xfffffffc00f08947 */ /* 0x008fea000383ffff */
[----:B------:R-:W-:Y:S05]  /*8d00*/  BRA `(.L_x_67) ;  /* 0xffffffb000bc7947 */ /* 0x000fea000383ffff */
.L_x_71:
[----:B------:R-:W-:-:S07]  /*8d10*/  MOV R0, UR5 ;  /* 0x0000000500007c02 */ /* 0x000fce0008000f00 */
.L_x_161:
[----:B--2---:R2:W4:Y:S02]  /*8d20*/  SYNCS.PHASECHK.TRANS64.TRYWAIT P0, [R0+URZ], R3 ;  /* 0x00000003000075a7 */ /* 0x00452400080011ff */
[----:B----4-:R-:W-:Y:S05]  /*8d30*/  @!P0 NANOSLEEP.SYNCS 0x989680 ;  /* 0x009896800000895d */ /* 0x010fea0003900000 */
[----:B------:R-:W4:Y:S02]  /*8d40*/  @!P0 SYNCS.PHASECHK.TRANS64 P0, [R0+URZ], R3 ;  /* 0x00000003000085a7 */ /* 0x000f2400080010ff */
[----:B----4-:R-:W-:Y:S05]  /*8d50*/  @!P0 BRA `(.L_x_161) ;  /* 0xfffffffc00f08947 */ /* 0x010fea000383ffff */
[----:B------:R-:W-:Y:S05]  /*8d60*/  BRA `(.L_x_162) ;  /* 0xffffffb400ac7947 */ /* 0x000fea000383ffff */
.L_x_72:
[----:B------:R-:W-:-:S07]  /*8d70*/  MOV R0, UR6 ;  /* 0x0000000600007c02 */ /* 0x000fce0008000f00 */
.L_x_163:
[----:B--2---:R2:W4:Y:S02]  /*8d80*/  SYNCS.PHASECHK.TRANS64.TRYWAIT P0, [R0+URZ], R3 ;  /* 0x00000003000075a7 */ /* 0x00452400080011ff */
[----:B----4-:R-:W-:Y:S05]  /*8d90*/  @!P0 NANOSLEEP.SYNCS 0x989680 ;  /* 0x009896800000895d */ /* 0x010fea0003900000 */
[----:B------:R-:W4:Y:S02]  /*8da0*/  @!P0 SYNCS.PHASECHK.TRANS64 P0, [R0+URZ], R3 ;  /* 0x00000003000085a7 */ /* 0x000f2400080010ff */
[----:B----4-:R-:W-:Y:S05]  /*8db0*/  @!P0 BRA `(.L_x_163) ;  /* 0xfffffffc00f08947 */ /* 0x010fea000383ffff */
[----:B------:R-:W-:Y:S05]  /*8dc0*/  BRA `(.L_x_164) ;  /* 0xffffffb400b87947 */ /* 0x000fea000383ffff */
.L_x_77:
[----:B------:R-:W-:Y:S07]  /*8dd0*/  MOV R3, UR17 ;  /* 0x0000001100037c02 */ /* 0x000fee0008000f00 */
.L_x_165:
[----:B---3--:R3:W1:Y:S02]  /*8de0*/  SYNCS.PHASECHK.TRANS64.TRYWAIT P2, [R3+URZ+0x110], R0 ;  /* 0x00011000030075a7 */ /* 0x00866400080411ff */
[----:B-1----:R-:W-:Y:S05]  /*8df0*/  @!P2 NANOSLEEP.SYNCS 0x989680 ;  /* 0x009896800000a95d */ /* 0x002fea0003900000 */
[----:B------:R-:W1:Y:S02]  /*8e00*/  @!P2 SYNCS.PHASECHK.TRANS64 P2, [R3+URZ+0x110], R0 ;  /* 0x000110000300a5a7 */ /* 0x000e6400080410ff */
[----:B-1----:R-:W-:Y:S05]  /*8e10*/  @!P2 BRA `(.L_x_165) ;  /* 0xfffffffc00f0a947 */ /* 0x002fea000383ffff */
[----:B------:R-:W-:Y:S05]  /*8e20*/  BRA `(.L_x_166) ;  /* 0xffffffbc00a87947 */ /* 0x000fea000383ffff */
.L_x_80:
[----:B------:R-:W-:Y:S07]  /*8e30*/  MOV R0, UR17 ;  /* 0x0000001100007c02 */ /* 0x000fee0008000f00 */
.L_x_167:
[----:B--2---:R2:W3:Y:S02]  /*8e40*/  SYNCS.PHASECHK.TRANS64.TRYWAIT P0, [R0+URZ+0x108], R3 ;  /* 0x00010803000075a7 */ /* 0x0044e400080011ff */
[----:B---3--:R-:W-:Y:S05]  /*8e50*/  @!P0 NANOSLEEP.SYNCS 0x989680 ;  /* 0x009896800000895d */ /* 0x008fea0003900000 */
[----:B------:R-:W3:Y:S02]  /*8e60*/  @!P0 SYNCS.PHASECHK.TRANS64 P0, [R0+URZ+0x108], R3 ;  /* 0x00010803000085a7 */ /* 0x000ee400080010ff */
[----:B---3--:R-:W-:Y:S05]  /*8e70*/  @!P0 BRA `(.L_x_167) ;  /* 0xfffffffc00f08947 */ /* 0x008fea000383ffff */
[----:B------:R-:W-:Y:S05]  /*8e80*/  BRA `(.L_x_79) ;  /* 0xffffffc000b87947 */ /* 0x000fea000383ffff */
.L_x_83:
[----:B------:R-:W-:Y:S07]  /*8e90*/  MOV R0, UR22 ;  /* 0x0000001600007c02 */ /* 0x000fee0008000f00 */
.L_x_168:
[----:B--2---:R2:W3:Y:S02]  /*8ea0*/  SYNCS.PHASECHK.TRANS64.TRYWAIT P0, [R0+URZ+0xe8], R3 ;  /* 0x0000e803000075a7 */ /* 0x0044e400080011ff */
[----:B---3--:R-:W-:Y:S05]  /*8eb0*/  @!P0 NANOSLEEP.SYNCS 0x989680 ;  /* 0x009896800000895d */ /* 0x008fea0003900000 */
[----:B------:R-:W3:Y:S02]  /*8ec0*/  @!P0 SYNCS.PHASECHK.TRANS64 P0, [R0+URZ+0xe8], R3 ;  /* 0x0000e803000085a7 */ /* 0x000ee400080010ff */
[----:B---3--:R-:W-:Y:S05]  /*8ed0*/  @!P0 BRA `(.L_x_168) ;  /* 0xfffffffc00f08947 */ /* 0x008fea000383ffff */
[----:B------:R-:W-:Y:S05]  /*8ee0*/  BRA `(.L_x_169) ;  /* 0xffffffc400807947 */ /* 0x000fea000383ffff */
.L_x_84:
[----:B------:R-:W-:Y:S07]  /*8ef0*/  MOV R3, UR20 ;  /* 0x0000001400037c02 */ /* 0x000fee0008000f00 */
.L_x_170:
[----:B-1----:R1:W2:Y:S02]  /*8f00*/  SYNCS.PHASECHK.TRANS64.TRYWAIT P0, [R3+URZ+0xe8], R12 ;  /* 0x0000e80c030075a7 */ /* 0x0022a400080011ff */
[----:B--2---:R-:W-:Y:S05]  /*8f10*/  @!P0 NANOSLEEP.SYNCS 0x989680 ;  /* 0x009896800000895d */ /* 0x004fea0003900000 */
[----:B------:R-:W2:Y:S02]  /*8f20*/  @!P0 SYNCS.PHASECHK.TRANS64 P0, [R3+URZ+0xe8], R12 ;  /* 0x0000e80c030085a7 */ /* 0x000ea400080010ff */
[----:B--2---:R-:W-:Y:S05]  /*8f30*/  @!P0 BRA `(.L_x_170) ;  /* 0xfffffffc00f08947 */ /* 0x004fea000383ffff */
[----:B------:R-:W-:Y:S05]  /*8f40*/  BRA `(.L_x_171) ;  /* 0xffffffc800207947 */ /* 0x000fea000383ffff */
.L_x_86:
[----:B------:R-:W-:-:S07]  /*8f50*/  MOV R0, UR4 ;  /* 0x0000000400007c02 */ /* 0x000fce0008000f00 */
.L_x_172:
[----:B-1----:R1:W3:Y:S02]  /*8f60*/  SYNCS.PHASECHK.TRANS64.TRYWAIT P0, [R0+URZ], R3 ;  /* 0x00000003000075a7 */ /* 0x0022e400080011ff */
[----:B---3--:R-:W-:Y:S05]  /*8f70*/  @!P0 NANOSLEEP.SYNCS 0x989680 ;  /* 0x009896800000895d */ /* 0x008fea0003900000 */
[----:B------:R-:W3:Y:S02]  /*8f80*/  @!P0 SYNCS.PHASECHK.TRANS64 P0, [R0+URZ], R3 ;  /* 0x00000003000085a7 */ /* 0x000ee400080010ff */
[----:B---3--:R-:W-:Y:S05]  /*8f90*/  @!P0 BRA `(.L_x_172) ;  /* 0xfffffffc00f08947 */ /* 0x008fea000383ffff */
[----:B------:R-:W-:Y:S05]  /*8fa0*/  BRA `(.L_x_173) ;  /* 0xffffffc8009c7947 */ /* 0x000fea000383ffff */
.L_x_87:
[----:B------:R-:W-:-:S07]  /*8fb0*/  MOV R0, UR4 ;  /* 0x0000000400007c02 */ /* 0x000fce0008000f00 */
.L_x_174:
[----:B-1----:R1:W3:Y:S02]  /*8fc0*/  SYNCS.PHASECHK.TRANS64.TRYWAIT P0, [R0+URZ], R3 ;  /* 0x00000003000075a7 */ /* 0x0022e400080011ff */
[----:B---3--:R-:W-:Y:S05]  /*8fd0*/  @!P0 NANOSLEEP.SYNCS 0x989680 ;  /* 0x009896800000895d */ /* 0x008fea0003900000 */
[----:B------:R-:W3:Y:S02]  /*8fe0*/  @!P0 SYNCS.PHASECHK.TRANS64 P0, [R0+URZ], R3 ;  /* 0x00000003000085a7 */ /* 0x000ee400080010ff */
[----:B---3--:R-:W-:Y:S05]  /*8ff0*/  @!P0 BRA `(.L_x_174) ;  /* 0xfffffffc00f08947 */ /* 0x008fea000383ffff */
[----:B------:R-:W-:Y:S05]  /*9000*/  BRA `(.L_x_175) ;  /* 0xffffffc800a87947 */ /* 0x000fea000383ffff */
.L_x_89:
[----:B------:R-:W-:Y:S07]  /*9010*/  MOV R0, UR51 ;  /* 0x0000003300007c02 */ /* 0x000fee0008000f00 */
.L_x_176:
[----:B--2---:R2:W4:Y:S02]  /*9020*/  SYNCS.PHASECHK.TRANS64.TRYWAIT P0, [R0+URZ+0x110], R3 ;  /* 0x00011003000075a7 */ /* 0x00452400080011ff */
[----:B----4-:R-:W-:Y:S05]  /*9030*/  @!P0 NANOSLEEP.SYNCS 0x989680 ;  /* 0x009896800000895d */ /* 0x010fea0003900000 */
[----:B------:R-:W4:Y:S02]  /*9040*/  @!P0 SYNCS.PHASECHK.TRANS64 P0, [R0+URZ+0x110], R3 ;  /* 0x00011003000085a7 */ /* 0x000f2400080010ff */
[----:B----4-:R-:W-:Y:S05]  /*9050*/  @!P0 BRA `(.L_x_176) ;  /* 0xfffffffc00f08947 */ /* 0x010fea000383ffff */
[----:B------:R-:W-:Y:S05]  /*9060*/  BRA `(.L_x_177) ;  /* 0xffffffcc00a47947 */ /* 0x000fea000383ffff */
.L_x_99:
[----:B-1----:R1:W3:Y:S02]  /*9070*/  SYNCS.PHASECHK.TRANS64.TRYWAIT P1, [R0+URZ+0xd0], R7 ;  /* 0x0000d007000075a7 */ /* 0x0022e400080211ff */
[----:B---3--:R-:W-:Y:S05]  /*9080*/  @!P1 NANOSLEEP.SYNCS 0x989680 ;  /* 0x009896800000995d */ /* 0x008fea0003900000 */
[----:B------:R-:W3:Y:S02]  /*9090*/  @!P1 SYNCS.PHASECHK.TRANS64 P1, [R0+URZ+0xd0], R7 ;  /* 0x0000d007000095a7 */ /* 0x000ee400080210ff */
[----:B---3--:R-:W-:Y:S05]  /*90a0*/  @!P1 BRA `(.L_x_99) ;  /* 0xfffffffc00f09947 */ /* 0x008fea000383ffff */
[----:B------:R-:W-:Y:S05]  /*90b0*/  BRA `(.L_x_98) ;  /* 0xffffffdc00e87947 */ /* 0x000fea000383ffff */
.L_x_101:
[----:B-1----:R1:W4:Y:S02]  /*90c0*/  SYNCS.PHASECHK.TRANS64.TRYWAIT P1, [R84+URZ+0x120], R3 ;  /* 0x00012003540075a7 */ /* 0x00232400080211ff */
[----:B----4-:R-:W-:Y:S05]  /*90d0*/  @!P1 NANOSLEEP.SYNCS 0x989680 ;  /* 0x009896800000995d */ /* 0x010fea0003900000 */
[----:B------:R-:W4:Y:S02]  /*90e0*/  @!P1 SYNCS.PHASECHK.TRANS64 P1, [R84+URZ+0x120], R3 ;  /* 0x00012003540095a7 */ /* 0x000f2400080210ff */
[----:B----4-:R-:W-:Y:S05]  /*90f0*/  @!P1 BRA `(.L_x_101) ;  /* 0xfffffffc00f09947 */ /* 0x010fea000383ffff */
[----:B------:R-:W-:Y:S05]  /*9100*/  BRA `(.L_x_100) ;  /* 0xffffffe000347947 */ /* 0x000fea000383ffff */
.L_x_112:
[----:B--2---:R2:W3:Y:S02]  /*9110*/  SYNCS.PHASECHK.TRANS64.TRYWAIT P1, [R3+URZ+0xd0], R0 ;  /* 0x0000d000030075a7 */ /* 0x0044e400080211ff */
[----:B---3--:R-:W-:Y:S05]  /*9120*/  @!P1 NANOSLEEP.SYNCS 0x989680 ;  /* 0x009896800000995d */ /* 0x008fea0003900000 */
[----:B------:R-:W3:Y:S02]  /*9130*/  @!P1 SYNCS.PHASECHK.TRANS64 P1, [R3+URZ+0xd0], R0 ;  /* 0x0000d000030095a7 */ /* 0x000ee400080210ff */
[----:B---3--:R-:W-:Y:S05]  /*9140*/  @!P1 BRA `(.L_x_112) ;  /* 0xfffffffc00f09947 */ /* 0x008fea000383ffff */
[----:B------:R-:W-:Y:S05]  /*9150*/  BRA `(.L_x_111) ;  /* 0xffffffe800487947 */ /* 0x000fea000383ffff */
        .weak           $__internal_0_$__cuda_sm10x_tcgen05_guardrail_trap_col_being_dealloced_not_returned_by_alloc
        .type           $__internal_0_$__cuda_sm10x_tcgen05_guardrail_trap_col_being_dealloced_not_returned_by_alloc,@function
        .size           $__internal_0_$__cuda_sm10x_tcgen05_guardrail_trap_col_being_dealloced_not_returned_by_alloc,($__internal_1_$__cuda_sm10x_tcgen05_guardrail_trap_phase_invalid_during_alloc - $__internal_0_$__cuda_sm10x_tcgen05_guardrail_trap_col_being_dealloced_not_returned_by_alloc)
$__internal_0_$__cuda_sm10x_tcgen05_guardrail_trap_col_being_dealloced_not_returned_by_alloc:
[----:B------:R-:W-:Y:S05]  /*9160*/  BPT.TRAP 0x1 ;  /* 0x000000040000795c */ /* 0x000fea0000300000 */
[----:B------:R-:W-:-:S04]  /*9170*/  HFMA2 R3, -RZ, RZ, 0, 0 ;  /* 0x00000000ff037431 */ /* 0x000fc800000001ff */
[----:B------:R-:W-:Y:S05]  /*9180*/  RET.REL.NODEC R2 `(_ZN7cutlass13device_kernelINS_4conv6kernel13ConvUniversalINS1_16ConvProblemShapeILNS1_8OperatorE2ELi3EEENS1_10collective14CollectiveConvINS1_47MainloopSm100TmaUmmaWarpSpecializedImplicitGemmILS5_2ELi13ELi3ELi1ELi2EN4cute5tupleIJNSA_1CILi2EEENSC_ILi1EEESE_EEEEENSB_IJNSC_ILi64EEENSB_IJSH_EEESI_EEENS_6half_tESK_NSA_8TiledMMAINSA_8MMA_AtomIJNSA_20SM100_MMA_F16BF16_SSISK_SK_fLi64ELi64ELNSA_4UMMA5MajorE1ELSP_1ELNSO_7ScaleInE0ELSQ_0EEEEEENSA_6LayoutINSB_IJSE_SE_SE_EEENSB_IJNSC_ILi0EEESV_SV_EEEEENSB_IJNSA_10UnderscoreESY_SY_EEEEENS7_6detail27Sm100ImplicitGemmTileTraitsINSA_13SM90_TMA_LOADENSA_14ComposedLayoutINSA_7SwizzleILi3ELi4ELi3EEENSA_18smem_ptr_flag_bitsILi16EEENST_INSB_IJSH_NSC_ILi8EEEEEENSB_IJSE_SH_EEEEEEEvEENS12_INSA_30SM90_TMA_LOAD_IM2COL_MULTICASTES1D_vEEEENS_8epilogue10collective18CollectiveEpilogueINS1I_23Sm100TmaWarpSpecializedILi3ELi2ELi16ELb1ELb0EEEJSJ_NSB_IJNST_ISH_SE_EENST_INSC_ILi32EEESE_EEEEESK_NSB_IJlNSB_IJSE_lllEEESV_EEESK_S1S_NS1I_6fusion15FusionCallbacksIS1M_NS1T_17LinearCombinationISK_fSK_fLNS_15FloatRoundStyleE2EEESJ_S1Q_JEEENSA_5SM1004TMEM4LOAD26SM100_TMEM_LOAD_16dp256b4xES13_NS14_INS15_ILi2ELi4ELi3EEES18_NST_INSB_IJS19_S1O_EEENSB_IJS1O_SE_EEEEEEENSA_17SM75_U32x4_LDSM_NENSA_14SM90_TMA_STOREES27_NSA_17SM90_U32x4_STSM_NENSA_39AutoVectorizingCopyWithAssumedAlignmentILi128EEEEEEvvEEEEvNT_6ParamsE) ;  /* 0xffffff6c029c7950 */ /* 0x000fea0003c3ffff */
        .weak           $__internal_1_$__cuda_sm10x_tcgen05_guardrail_trap_phase_invalid_during_alloc
        .type           $__internal_1_$__cuda_sm10x_tcgen05_guardrail_trap_phase_invalid_during_alloc,@function
        .size           $__internal_1_$__cuda_sm10x_tcgen05_guardrail_trap_phase_invalid_during_alloc,($__internal_2_$__cuda_sm10x_tcgen05_guardrail_trap_unallocated_columns_being_dealloced - $__internal_1_$__cuda_sm10x_tcgen05_guardrail_trap_phase_invalid_during_alloc)
$__internal_1_$__cuda_sm10x_tcgen05_guardrail_trap_phase_invalid_during_alloc:
[----:B------:R-:W-:Y:S05]  /*9190*/  BPT.TRAP 0x1 ;  /* 0x000000040000795c */ /* 0x000fea0000300000 */
[----:B------:R-:W-:-:S04]  /*91a0*/  MOV R3, 0x0 ;  /* 0x0000000000037802 */ /* 0x000fc80000000f00 */
[----:B------:R-:W-:Y:S05]  /*91b0*/  RET.REL.NODEC R2 `(_ZN7cutlass13device_kernelINS_4conv6kernel13ConvUniversalINS1_16ConvProblemShapeILNS1_8OperatorE2ELi3EEENS1_10collective14CollectiveConvINS1_47MainloopSm100TmaUmmaWarpSpecializedImplicitGemmILS5_2ELi13ELi3ELi1ELi2EN4cute5tupleIJNSA_1CILi2EEENSC_ILi1EEESE_EEEEENSB_IJNSC_ILi64EEENSB_IJSH_EEESI_EEENS_6half_tESK_NSA_8TiledMMAINSA_8MMA_AtomIJNSA_20SM100_MMA_F16BF16_SSISK_SK_fLi64ELi64ELNSA_4UMMA5MajorE1ELSP_1ELNSO_7ScaleInE0ELSQ_0EEEEEENSA_6LayoutINSB_IJSE_SE_SE_EEENSB_IJNSC_ILi0EEESV_SV_EEEEENSB_IJNSA_10UnderscoreESY_SY_EEEEENS7_6detail27Sm100ImplicitGemmTileTraitsINSA_13SM90_TMA_LOADENSA_14ComposedLayoutINSA_7SwizzleILi3ELi4ELi3EEENSA_18smem_ptr_flag_bitsILi16EEENST_INSB_IJSH_NSC_ILi8EEEEEENSB_IJSE_SH_EEEEEEEvEENS12_INSA_30SM90_TMA_LOAD_IM2COL_MULTICASTES1D_vEEEENS_8epilogue10collective18CollectiveEpilogueINS1I_23Sm100TmaWarpSpecializedILi3ELi2ELi16ELb1ELb0EEEJSJ_NSB_IJNST_ISH_SE_EENST_INSC_ILi32EEESE_EEEEESK_NSB_IJlNSB_IJSE_lllEEESV_EEESK_S1S_NS1I_6fusion15FusionCallbacksIS1M_NS1T_17LinearCombinationISK_fSK_fLNS_15FloatRoundStyleE2EEESJ_S1Q_JEEENSA_5SM1004TMEM4LOAD26SM100_TMEM_LOAD_16dp256b4xES13_NS14_INS15_ILi2ELi4ELi3EEES18_NST_INSB_IJS19_S1O_EEENSB_IJS1O_SE_EEEEEEENSA_17SM75_U32x4_LDSM_NENSA_14SM90_TMA_STOREES27_NSA_17SM90_U32x4_STSM_NENSA_39AutoVectorizingCopyWithAssumedAlignmentILi128EEEEEEvvEEEEvNT_6ParamsE) ;  /* 0xffffff6c02907950 */ /* 0x000fea0003c3ffff */
        .weak           $__internal_2_$__cuda_sm10x_tcgen05_guardrail_trap_unallocated_columns_being_dealloced
        .type           $__internal_2_$__cuda_sm10x_tcgen05_guardrail_trap_unallocated_columns_being_dealloced,@function
        .size           $__internal_2_$__cuda_sm10x_tcgen05_guardrail_trap_unallocated_columns_being_dealloced,(.L_x_179 - $__internal_2_$__cuda_sm10x_tcgen05_guardrail_trap_unallocated_columns_being_dealloced)
$__internal_2_$__cuda_sm10x_tcgen05_guardrail_trap_unallocated_columns_being_dealloced:
[----:B------:R-:W-:Y:S05]  /*91c0*/  BPT.TRAP 0x1 ;  /* 0x000000040000795c */ /* 0x000fea0000300000 */
[----:B------:R-:W-:-:S04]  /*91d0*/  HFMA2 R3, -RZ, RZ, 0, 0 ;  /* 0x00000000ff037431 */ /* 0x000fc800000001ff */
[----:B------:R-:W-:Y:S05]  /*91e0*/  RET.REL.NODEC R2 `(_ZN7cutlass13device_kernelINS_4conv6kernel13ConvUniversalINS1_16ConvProblemShapeILNS1_8OperatorE2ELi3EEENS1_10collective14CollectiveConvINS1_47MainloopSm100TmaUmmaWarpSpecializedImplicitGemmILS5_2ELi13ELi3ELi1ELi2EN4cute5tupleIJNSA_1CILi2EEENSC_ILi1EEESE_EEEEENSB_IJNSC_ILi64EEENSB_IJSH_EEESI_EEENS_6half_tESK_NSA_8TiledMMAINSA_8MMA_AtomIJNSA_20SM100_MMA_F16BF16_SSISK_SK_fLi64ELi64ELNSA_4UMMA5MajorE1ELSP_1ELNSO_7ScaleInE0ELSQ_0EEEEEENSA_6LayoutINSB_IJSE_SE_SE_EEENSB_IJNSC_ILi0EEESV_SV_EEEEENSB_IJNSA_10UnderscoreESY_SY_EEEEENS7_6detail27Sm100ImplicitGemmTileTraitsINSA_13SM90_TMA_LOADENSA_14ComposedLayoutINSA_7SwizzleILi3ELi4ELi3EEENSA_18smem_ptr_flag_bitsILi16EEENST_INSB_IJSH_NSC_ILi8EEEEEENSB_IJSE_SH_EEEEEEEvEENS12_INSA_30SM90_TMA_LOAD_IM2COL_MULTICASTES1D_vEEEENS_8epilogue10collective18CollectiveEpilogueINS1I_23Sm100TmaWarpSpecializedILi3ELi2ELi16ELb1ELb0EEEJSJ_NSB_IJNST_ISH_SE_EENST_INSC_ILi32EEESE_EEEEESK_NSB_IJlNSB_IJSE_lllEEESV_EEESK_S1S_NS1I_6fusion15FusionCallbacksIS1M_NS1T_17LinearCombinationISK_fSK_fLNS_15FloatRoundStyleE2EEESJ_S1Q_JEEENSA_5SM1004TMEM4LOAD26SM100_TMEM_LOAD_16dp256b4xES13_NS14_INS15_ILi2ELi4ELi3EEES18_NST_INSB_IJS19_S1O_EEENSB_IJS1O_SE_EEEEEEENSA_17SM75_U32x4_LDSM_NENSA_14SM90_TMA_STOREES27_NSA_17SM90_U32x4_STSM_NENSA_39AutoVectorizingCopyWithAssumedAlignmentILi128EEEEEEvvEEEEvNT_6ParamsE) ;  /* 0xffffff6c02847950 */ /* 0x000fea0003c3ffff */
.L_x_178:
[----:B------:R-:W-:-:S00]  /*91f0*/  BRA `(.L_x_178) ;  /* 0xfffffffc00fc7947 */ /* 0x000fc0000383ffff */
[----:B------:R-:W-:-:S00]  /*9200*/  NOP ;  /* 0x0000000000007918 */ /* 0x000fc00000000000 */
[----:B------:R-:W-:-:S00]  /*9210*/  NOP ;  /* 0x0000000000007918 */ /* 0x000fc00000000000 */
[----:B------:R-:W-:-:S00]  /*9220*/  NOP ;  /* 0x0000000000007918 */ /* 0x000fc00000000000 */
[----:B------:R-:W-:-:S00]  /*9230*/  NOP ;  /* 0x0000000000007918 */ /* 0x000fc00000000000 */
[----:B------:R-:W-:-:S00]  /*9240*/  NOP ;  /* 0x0000000000007918 */ /* 0x000fc00000000000 */
[----:B------:R-:W-:-:S00]  /*9250*/  NOP ;  /* 0x0000000000007918 */ /* 0x000fc00000000000 */
[----:B------:R-:W-:-:S00]  /*9260*/  NOP ;  /* 0x0000000000007918 */ /* 0x000fc00000000000 */
[----:B------:R-:W-:-:S00]  /*9270*/  NOP ;  /* 0x0000000000007918 */ /* 0x000fc00000000000 */
.L_x_179:


//--------------------- .nv.global.init           --------------------------
	.section	.nv.global.init,"aw",@progbits
.nv.global.init:
	.type		$str$29,@object
	.size		$str$29,($str$30 - $str$29)
$str$29:
        /*0000*/ 	.byte	0x28, 0x61, 0x64, 0x64, 0x72, 0x65, 0x73, 0x73, 0x20, 0x26, 0x20, 0x6d, 0x61, 0x73, 0x6b, 0x29
        /*0010*/ 	.byte	0x20, 0x3d, 0x3d, 0x20, 0x30, 0x00
	.type		$str$30,@object
	.size		$str$30,($str$28 - $str$30)
$str$30:
        /*0016*/ 	.byte	0x2f, 0x74, 0x6d, 0x70, 0x2f, 0x63, 0x75, 0x74, 0x6c, 0x61, 0x73, 0x73, 0x5f, 0x73, 0x77, 0x65
        /*0026*/ 	.byte	0x65, 0x70, 0x5f, 0x73, 0x72, 0x63, 0x2f, 0x69, 0x6e, 0x63, 0x6c, 0x75, 0x64, 0x65, 0x2f, 0x63
        /*0036*/ 	.byte	0x75, 0x74, 0x65, 0x2f, 0x70, 0x6f, 0x69, 0x6e, 0x74, 0x65, 0x72, 0x5f, 0x66, 0x6c, 0x61, 0x67
        /*0046*/ 	.byte	0x67, 0x65, 0x64, 0x2e, 0x68, 0x70, 0x70, 0x00
	.type		$str$28,@object
	.size		$str$28,($str$27 - $str$28)
$str$28:
        /*004e*/ 	.byte	0x2f, 0x74, 0x6d, 0x70, 0x2f, 0x63, 0x75, 0x74, 0x6c, 0x61, 0x73, 0x73, 0x5f, 0x73, 0x77, 0x65
        /*005e*/ 	.byte	0x65, 0x70, 0x5f, 0x73, 0x72, 0x63, 0x2f, 0x69, 0x6e, 0x63, 0x6c, 0x75, 0x64, 0x65, 0x2f, 0x63
        /*006e*/ 	.byte	0x75, 0x74, 0x65, 0x2f, 0x61, 0x74, 0x6f, 0x6d, 0x2f, 0x63, 0x6f, 0x70, 0x79, 0x5f, 0x74, 0x72
        /*007e*/ 	.byte	0x61, 0x69, 0x74, 0x73, 0x5f, 0x73, 0x6d, 0x31, 0x30, 0x30, 0x2e, 0x68, 0x70, 0x70, 0x00
	.type		$str$27,@object
	.size		$str$27,(__unnamed_1 - $str$27)
$str$27:
        /*008d*/ 	.byte	0x28, 0x28, 0x75, 0x69, 0x6e, 0x74, 0x33, 0x32, 0x5f, 0x74, 0x28, 0x74, 0x68, 0x72, 0x65, 0x61
        /*009d*/ 	.byte	0x64, 0x49, 0x64, 0x78, 0x2e, 0x78, 0x29, 0x20, 0x2f, 0x20, 0x33, 0x32, 0x29, 0x20, 0x25, 0x20
        /*00ad*/ 	.byte	0x34, 0x29, 0x20, 0x3d, 0x3d, 0x20, 0x28, 0x28, 0x28, 0x74, 0x6d, 0x65, 0x6d, 0x5f, 0x61, 0x64
        /*00bd*/ 	.byte	0x64, 0x72, 0x20, 0x3e, 0x3e, 0x20, 0x31, 0x36, 0x29, 0x20, 0x2f, 0x20, 0x33, 0x32, 0x29, 0x20
        /*00cd*/ 	.byte	0x25, 0x20, 0x34, 0x29, 0x00
	.type		__unnamed_1,@object
	.size		__unnamed_1,(__unnamed_2 - __unnamed_1)
__unnamed_1:
        /*00d2*/ 	.byte	0x61, 0x75, 0x74, 0x6f, 0x20, 0x63, 0x75, 0x74, 0x65, 0x3a, 0x3a, 0x61, 0x73, 0x5f, 0x70, 0x6f
        /* <DEDUP_REMOVED lines=24> */
        /*0262*/ 	.byte	0x3e, 0x3e, 0x3e, 0x5d, 0x00
	.type		__unnamed_2,@object
	.size		__unnamed_2,(.L_2 - __unnamed_2)
__unnamed_2:
        /* <DEDUP_REMOVED lines=46> */
.L_2:


//--------------------- .nv.shared._ZN7cutlass13device_kernelINS_4conv6kernel13ConvUniversalINS1_16ConvProblemShapeILNS1_8OperatorE2ELi3EEENS1_10collective14CollectiveConvINS1_47MainloopSm100TmaUmmaWarpSpecializedImplicitGemmILS5_2ELi13ELi3ELi1ELi2EN4cute5tupleIJNSA_1CILi2EEENSC_ILi1EEESE_EEEEENSB_IJNSC_ILi64EEENSB_IJSH_EEESI_EEENS_6half_tESK_NSA_8TiledMMAINSA_8MMA_AtomIJNSA_20SM100_MMA_F16BF16_SSISK_SK_fLi64ELi64ELNSA_4UMMA5MajorE1ELSP_1ELNSO_7ScaleInE0ELSQ_0EEEEEENSA_6LayoutINSB_IJSE_SE_SE_EEENSB_IJNSC_ILi0EEESV_SV_EEEEENSB_IJNSA_10UnderscoreESY_SY_EEEEENS7_6detail27Sm100ImplicitGemmTileTraitsINSA_13SM90_TMA_LOADENSA_14ComposedLayoutINSA_7SwizzleILi3ELi4ELi3EEENSA_18smem_ptr_flag_bitsILi16EEENST_INSB_IJSH_NSC_ILi8EEEEEENSB_IJSE_SH_EEEEEEEvEENS12_INSA_30SM90_TMA_LOAD_IM2COL_MULTICASTES1D_vEEEENS_8epilogue10collective18CollectiveEpilogueINS1I_23Sm100TmaWarpSpecializedILi3ELi2ELi16ELb1ELb0EEEJSJ_NSB_IJNST_ISH_SE_EENST_INSC_ILi32EEESE_EEEEESK_NSB_IJlNSB_IJSE_lllEEESV_EEESK_S1S_NS1I_6fusion15FusionCallbacksIS1M_NS1T_17LinearCombinationISK_fSK_fLNS_15FloatRoundStyleE2EEESJ_S1Q_JEEENSA_5SM1004TMEM4LOAD26SM100_TMEM_LOAD_16dp256b4xES13_NS14_INS15_ILi2ELi4ELi3EEES18_NST_INSB_IJS19_S1O_EEENSB_IJS1O_SE_EEEEEEENSA_17SM75_U32x4_LDSM_NENSA_14SM90_TMA_STOREES27_NSA_17SM90_U32x4_STSM_NENSA_39AutoVectorizingCopyWithAssumedAlignmentILi128EEEEEEvvEEEEvNT_6ParamsE --------------------------
	.section	.nv.shared._ZN7cutlass13device_kernelINS_4conv6kernel13ConvUniversalINS1_16ConvProblemShapeILNS1_8OperatorE2ELi3EEENS1_10collective14CollectiveConvINS1_47MainloopSm100TmaUmmaWarpSpecializedImplicitGemmILS5_2ELi13ELi3ELi1ELi2EN4cute5tupleIJNSA_1CILi2EEENSC_ILi1EEESE_EEEEENSB_IJNSC_ILi64EEENSB_IJSH_EEESI_EEENS_6half_tESK_NSA_8TiledMMAINSA_8MMA_AtomIJNSA_20SM100_MMA_F16BF16_SSISK_SK_fLi64ELi64ELNSA_4UMMA5MajorE1ELSP_1ELNSO_7ScaleInE0ELSQ_0EEEEEENSA_6LayoutINSB_IJSE_SE_SE_EEENSB_IJNSC_ILi0EEESV_SV_EEEEENSB_IJNSA_10UnderscoreESY_SY_EEEEENS7_6detail27Sm100ImplicitGemmTileTraitsINSA_13SM90_TMA_LOADENSA_14ComposedLayoutINSA_7SwizzleILi3ELi4ELi3EEENSA_18smem_ptr_flag_bitsILi16EEENST_INSB_IJSH_NSC_ILi8EEEEEENSB_IJSE_SH_EEEEEEEvEENS12_INSA_30SM90_TMA_LOAD_IM2COL_MULTICASTES1D_vEEEENS_8epilogue10collective18CollectiveEpilogueINS1I_23Sm100TmaWarpSpecializedILi3ELi2ELi16ELb1ELb0EEEJSJ_NSB_IJNST_ISH_SE_EENST_INSC_ILi32EEESE_EEEEESK_NSB_IJlNSB_IJSE_lllEEESV_EEESK_S1S_NS1I_6fusion15FusionCallbacksIS1M_NS1T_17LinearCombinationISK_fSK_fLNS_15FloatRoundStyleE2EEESJ_S1Q_JEEENSA_5SM1004TMEM4LOAD26SM100_TMEM_LOAD_16dp256b4xES13_NS14_INS15_ILi2ELi4ELi3EEES18_NST_INSB_IJS19_S1O_EEENSB_IJS1O_SE_EEEEEEENSA_17SM75_U32x4_LDSM_NENSA_14SM90_TMA_STOREES27_NSA_17SM90_U32x4_STSM_NENSA_39AutoVectorizingCopyWithAssumedAlignmentILi128EEEEEEvvEEEEvNT_6ParamsE,"aw",@nobits
	.sectionflags	@""
	.align	16
	.zero		1024


//--------------------- .nv.shared.reserved.0     --------------------------
	.section	.nv.shared.reserved.0,"aw",@nobits
	.weak		__nv_reservedSMEM_offset_0_alias
	.size		__nv_reservedSMEM_offset_0_alias, 0, 64
	.other		__nv_reservedSMEM_offset_0_alias,@"STO_CUDA_RESERVED_SHARED STV_DEFAULT"
__nv_reservedSMEM_offset_0_alias:
	.zero		0
.nv.shared.reserved.0:
	.zero		64
	.weak		__nv_reservedSMEM_tcgen05_partition
	.type		__nv_reservedSMEM_tcgen05_partition,@object
	.size		__nv_reservedSMEM_tcgen05_partition,(.L_0 - __nv_reservedSMEM_tcgen05_partition)
__nv_reservedSMEM_tcgen05_partition:
	.zero		32
.L_0:


//--------------------- .nv.global                --------------------------
	.section	.nv.global,"aw",@nobits
.nv.global:
	.type		_ZN39_INTERNAL_60b0f44e_4_k_cu_ba7022a1_41594cute1_E,@object
	.size		_ZN39_INTERNAL_60b0f44e_4_k_cu_ba7022a1_41594cute1_E,(_ZN39_INTERNAL_60b0f44e_4_k_cu_ba7022a1_41594cuda3std3__45__cpo6cbeginE - _ZN39_INTERNAL_60b0f44e_4_k_cu_ba7022a1_41594cute1_E)
_ZN39_INTERNAL_60b0f44e_4_k_cu_ba7022a1_41594cute1_E:
	.zero		1
	.type		_ZN39_INTERNAL_60b0f44e_4_k_cu_ba7022a1_41594cuda3std3__45__cpo6cbeginE,@object
	.size		_ZN39_INTERNAL_60b0f44e_4_k_cu_ba7022a1_41594cuda3std3__45__cpo6cbeginE,(_ZN39_INTERNAL_60b0f44e_4_k_cu_ba7022a1_41594cuda3std3__48in_placeE - _ZN39_INTERNAL_60b0f44e_4_k_cu_ba7022a1_41594cuda3std3__45__cpo6cbeginE)
_ZN39_INTERNAL_60b0f44e_4_k_cu_ba7022a1_41594cuda3std3__45__cpo6cbeginE:
	.zero		1
	.type		_ZN39_INTERNAL_60b0f44e_4_k_cu_ba7022a1_41594cuda3std3__48in_placeE,@object
	.size		_ZN39_INTERNAL_60b0f44e_4_k_cu_ba7022a1_41594cuda3std3__48in_placeE,(_ZN39_INTERNAL_60b0f44e_4_k_cu_ba7022a1_41594cuda3std6ranges3__45__cpo9iter_moveE - _ZN39_INTERNAL_60b0f44e_4_k_cu_ba7022a1_41594cuda3std3__48in_placeE)
_ZN39_INTERNAL_60b0f44e_4_k_cu_ba7022a1_41594cuda3std3__48in_placeE:
	.zero		1
	.type		_ZN39_INTERNAL_60b0f44e_4_k_cu_ba7022a1_41594cuda3std6ranges3__45__cpo9iter_moveE,@object
	.size		_ZN39_INTERNAL_60b0f44e_4_k_cu_ba7022a1_41594cuda3std6ranges3__45__cpo9iter_moveE,(_ZN39_INTERNAL_60b0f44e_4_k_cu_ba7022a1_41594cuda3std3__45__cpo5beginE - _ZN39_INTERNAL_60b0f44e_4_k_cu_ba7022a1_41594cuda3std6ranges3__45__cpo9iter_moveE)
_ZN39_INTERNAL_60b0f44e_4_k_cu_ba7022a1_41594cuda3std6ranges3__45__cpo9iter_moveE:
	.zero		1
	.type		_ZN39_INTERNAL_60b0f44e_4_k_cu_ba7022a1_41594cuda3std3__45__cpo5beginE,@object
	.size		_ZN39_INTERNAL_60b0f44e_4_k_cu_ba7022a1_41594cuda3std3__45__cpo5beginE,(_ZN39_INTERNAL_60b0f44e_4_k_cu_ba7022a1_41594cuda3std3__441_GLOBAL__N__60b0f44e_4_k_cu_ba7022a1_41596ignoreE - _ZN39_INTERNAL_60b0f44e_4_k_cu_ba7022a1_41594cuda3std3__45__cpo5beginE)
_ZN39_INTERNAL_60b0f44e_4_k_cu_ba7022a1_41594cuda3std3__45__cpo5beginE:
	.zero		1
	.type		_ZN39_INTERNAL_60b0f44e_4_k_cu_ba7022a1_41594cuda3std3__441_GLOBAL__N__60b0f44e_4_k_cu_ba7022a1_41596ignoreE,@object
	.size		_ZN39_INTERNAL_60b0f44e_4_k_cu_ba7022a1_41594cuda3std3__441_GLOBAL__N__60b0f44e_4_k_cu_ba7022a1_41596ignoreE,(_ZN39_INTERNAL_60b0f44e_4_k_cu_ba7022a1_41594cute7productE - _ZN39_INTERNAL_60b0f44e_4_k_cu_ba7022a1_41594cuda3std3__441_GLOBAL__N__60b0f44e_4_k_cu_ba7022a1_41596ignoreE)
_ZN39_INTERNAL_60b0f44e_4_k_cu_ba7022a1_41594cuda3std3__441_GLOBAL__N__60b0f44e_4_k_cu_ba7022a1_41596ignoreE:
	.zero		1
	.type		_ZN39_INTERNAL_60b0f44e_4_k_cu_ba7022a1_41594cute7productE,@object
	.size		_ZN39_INTERNAL_60b0f44e_4_k_cu_ba7022a1_41594cute7productE,(_ZN39_INTERNAL_60b0f44e_4_k_cu_ba7022a1_41594cuda3std3__45__cpo3endE - _ZN39_INTERNAL_60b0f44e_4_k_cu_ba7022a1_41594cute7productE)
_ZN39_INTERNAL_60b0f44e_4_k_cu_ba7022a1_41594cute7productE:
	.zero		1
	.type		_ZN39_INTERNAL_60b0f44e_4_k_cu_ba7022a1_41594cuda3std3__45__cpo3endE,@object
	.size		_ZN39_INTERNAL_60b0f44e_4_k_cu_ba7022a1_41594cuda3std3__45__cpo3endE,(_ZN39_INTERNAL_60b0f44e_4_k_cu_ba7022a1_41594cuda3std3__419piecewise_constructE - _ZN39_INTERNAL_60b0f44e_4_k_cu_ba7022a1_41594cuda3std3__45__cpo3endE)
_ZN39_INTERNAL_60b0f44e_4_k_cu_ba7022a1_41594cuda3std3__45__cpo3endE:
	.zero		1
	.type		_ZN39_INTERNAL_60b0f44e_4_k_cu_ba7022a1_41594cuda3std3__419piecewise_constructE,@object
	.size		_ZN39_INTERNAL_60b0f44e_4_k_cu_ba7022a1_41594cuda3std3__419piecewise_constructE,(_ZN39_INTERNAL_60b0f44e_4_k_cu_ba7022a1_41594cuda3std3__45__cpo4cendE - _ZN39_INTERNAL_60b0f44e_4_k_cu_ba7022a1_41594cuda3std3__419piecewise_constructE)
_ZN39_INTERNAL_60b0f44e_4_k_cu_ba7022a1_41594cuda3std3__419piecewise_constructE:
	.zero		1
	.type		_ZN39_INTERNAL_60b0f44e_4_k_cu_ba7022a1_41594cuda3std3__45__cpo4cendE,@object
	.size		_ZN39_INTERNAL_60b0f44e_4_k_cu_ba7022a1_41594cuda3std3__45__cpo4cendE,(_ZN39_INTERNAL_60b0f44e_4_k_cu_ba7022a1_41594cuda3std6ranges3__45__cpo4swapE - _ZN39_INTERNAL_60b0f44e_4_k_cu_ba7022a1_41594cuda3std3__45__cpo4cendE)
_ZN39_INTERNAL_60b0f44e_4_k_cu_ba7022a1_41594cuda3std3__45__cpo4cendE:
	.zero		1
	.type		_ZN39_INTERNAL_60b0f44e_4_k_cu_ba7022a1_41594cuda3std6ranges3__45__cpo4swapE,@object
	.size		_ZN39_INTERNAL_60b0f44e_4_k_cu_ba7022a1_41594cuda3std6ranges3__45__cpo4swapE,(.L_10 - _ZN39_INTERNAL_60b0f44e_4_k_cu_ba7022a1_41594cuda3std6ranges3__45__cpo4swapE)
_ZN39_INTERNAL_60b0f44e_4_k_cu_ba7022a1_41594cuda3std6ranges3__45__cpo4swapE:
	.zero		1
.L_10:


//--------------------- .nv.constant0._ZN7cutlass13device_kernelINS_4conv6kernel13ConvUniversalINS1_16ConvProblemShapeILNS1_8OperatorE2ELi3EEENS1_10collective14CollectiveConvINS1_47MainloopSm100TmaUmmaWarpSpecializedImplicitGemmILS5_2ELi13ELi3ELi1ELi2EN4cute5tupleIJNSA_1CILi2EEENSC_ILi1EEESE_EEEEENSB_IJNSC_ILi64EEENSB_IJSH_EEESI_EEENS_6half_tESK_NSA_8TiledMMAINSA_8MMA_AtomIJNSA_20SM100_MMA_F16BF16_SSISK_SK_fLi64ELi64ELNSA_4UMMA5MajorE1ELSP_1ELNSO_7ScaleInE0ELSQ_0EEEEEENSA_6LayoutINSB_IJSE_SE_SE_EEENSB_IJNSC_ILi0EEESV_SV_EEEEENSB_IJNSA_10UnderscoreESY_SY_EEEEENS7_6detail27Sm100ImplicitGemmTileTraitsINSA_13SM90_TMA_LOADENSA_14ComposedLayoutINSA_7SwizzleILi3ELi4ELi3EEENSA_18smem_ptr_flag_bitsILi16EEENST_INSB_IJSH_NSC_ILi8EEEEEENSB_IJSE_SH_EEEEEEEvEENS12_INSA_30SM90_TMA_LOAD_IM2COL_MULTICASTES1D_vEEEENS_8epilogue10collective18CollectiveEpilogueINS1I_23Sm100TmaWarpSpecializedILi3ELi2ELi16ELb1ELb0EEEJSJ_NSB_IJNST_ISH_SE_EENST_INSC_ILi32EEESE_EEEEESK_NSB_IJlNSB_IJSE_lllEEESV_EEESK_S1S_NS1I_6fusion15FusionCallbacksIS1M_NS1T_17LinearCombinationISK_fSK_fLNS_15FloatRoundStyleE2EEESJ_S1Q_JEEENSA_5SM1004TMEM4LOAD26SM100_TMEM_LOAD_16dp256b4xES13_NS14_INS15_ILi2ELi4ELi3EEES18_NST_INSB_IJS19_S1O_EEENSB_IJS1O_SE_EEEEEEENSA_17SM75_U32x4_LDSM_NENSA_14SM90_TMA_STOREES27_NSA_17SM90_U32x4_STSM_NENSA_39AutoVectorizingCopyWithAssumedAlignmentILi128EEEEEEvvEEEEvNT_6ParamsE --------------------------
	.section	.nv.constant0._ZN7cutlass13device_kernelINS_4conv6kernel13ConvUniversalINS1_16ConvProblemShapeILNS1_8OperatorE2ELi3EEENS1_10collective14CollectiveConvINS1_47MainloopSm100TmaUmmaWarpSpecializedImplicitGemmILS5_2ELi13ELi3ELi1ELi2EN4cute5tupleIJNSA_1CILi2EEENSC_ILi1EEESE_EEEEENSB_IJNSC_ILi64EEENSB_IJSH_EEESI_EEENS_6half_tESK_NSA_8TiledMMAINSA_8MMA_AtomIJNSA_20SM100_MMA_F16BF16_SSISK_SK_fLi64ELi64ELNSA_4UMMA5MajorE1ELSP_1ELNSO_7ScaleInE0ELSQ_0EEEEEENSA_6LayoutINSB_IJSE_SE_SE_EEENSB_IJNSC_ILi0EEESV_SV_EEEEENSB_IJNSA_10UnderscoreESY_SY_EEEEENS7_6detail27Sm100ImplicitGemmTileTraitsINSA_13SM90_TMA_LOADENSA_14ComposedLayoutINSA_7SwizzleILi3ELi4ELi3EEENSA_18smem_ptr_flag_bitsILi16EEENST_INSB_IJSH_NSC_ILi8EEEEEENSB_IJSE_SH_EEEEEEEvEENS12_INSA_30SM90_TMA_LOAD_IM2COL_MULTICASTES1D_vEEEENS_8epilogue10collective18CollectiveEpilogueINS1I_23Sm100TmaWarpSpecializedILi3ELi2ELi16ELb1ELb0EEEJSJ_NSB_IJNST_ISH_SE_EENST_INSC_ILi32EEESE_EEEEESK_NSB_IJlNSB_IJSE_lllEEESV_EEESK_S1S_NS1I_6fusion15FusionCallbacksIS1M_NS1T_17LinearCombinationISK_fSK_fLNS_15FloatRoundStyleE2EEESJ_S1Q_JEEENSA_5SM1004TMEM4LOAD26SM100_TMEM_LOAD_16dp256b4xES13_NS14_INS15_ILi2ELi4ELi3EEES18_NST_INSB_IJS19_S1O_EEENSB_IJS1O_SE_EEEEEEENSA_17SM75_U32x4_LDSM_NENSA_14SM90_TMA_STOREES27_NSA_17SM90_U32x4_STSM_NENSA_39AutoVectorizingCopyWithAssumedAlignmentILi128EEEEEEvvEEEEvNT_6ParamsE,"a",@progbits
	.sectionflags	@""
	.align	4
.nv.constant0._ZN7cutlass13device_kernelINS_4conv6kernel13ConvUniversalINS1_16ConvProblemShapeILNS1_8OperatorE2ELi3EEENS1_10collective14CollectiveConvINS1_47MainloopSm100TmaUmmaWarpSpecializedImplicitGemmILS5_2ELi13ELi3ELi1ELi2EN4cute5tupleIJNSA_1CILi2EEENSC_ILi1EEESE_EEEEENSB_IJNSC_ILi64EEENSB_IJSH_EEESI_EEENS_6half_tESK_NSA_8TiledMMAINSA_8MMA_AtomIJNSA_20SM100_MMA_F16BF16_SSISK_SK_fLi64ELi64ELNSA_4UMMA5MajorE1ELSP_1ELNSO_7ScaleInE0ELSQ_0EEEEEENSA_6LayoutINSB_IJSE_SE_SE_EEENSB_IJNSC_ILi0EEESV_SV_EEEEENSB_IJNSA_10UnderscoreESY_SY_EEEEENS7_6detail27Sm100ImplicitGemmTileTraitsINSA_13SM90_TMA_LOADENSA_14ComposedLayoutINSA_7SwizzleILi3ELi4ELi3EEENSA_18smem_ptr_flag_bitsILi16EEENST_INSB_IJSH_NSC_ILi8EEEEEENSB_IJSE_SH_EEEEEEEvEENS12_INSA_30SM90_TMA_LOAD_IM2COL_MULTICASTES1D_vEEEENS_8epilogue10collective18CollectiveEpilogueINS1I_23Sm100TmaWarpSpecializedILi3ELi2ELi16ELb1ELb0EEEJSJ_NSB_IJNST_ISH_SE_EENST_INSC_ILi32EEESE_EEEEESK_NSB_IJlNSB_IJSE_lllEEESV_EEESK_S1S_NS1I_6fusion15FusionCallbacksIS1M_NS1T_17LinearCombinationISK_fSK_fLNS_15FloatRoundStyleE2EEESJ_S1Q_JEEENSA_5SM1004TMEM4LOAD26SM100_TMEM_LOAD_16dp256b4xES13_NS14_INS15_ILi2ELi4ELi3EEES18_NST_INSB_IJS19_S1O_EEENSB_IJS1O_SE_EEEEEEENSA_17SM75_U32x4_LDSM_NENSA_14SM90_TMA_STOREES27_NSA_17SM90_U32x4_STSM_NENSA_39AutoVectorizingCopyWithAssumedAlignmentILi128EEEEEEvvEEEEvNT_6ParamsE:
	.zero		3200


//--------------------- SYMBOLS --------------------------

	.type		.nv.reservedSmem.offset0,@object
	.size		.nv.reservedSmem.offset0,0x4
	.type		.nv.reservedSmem.cap,@object
	.size		.nv.reservedSmem.cap,0x4
	.type		__assertfail,@function
